// auto-generated by cutlass_sweep.gemm — config: {"arch": "sm_90", "cluster_m": 2, "cluster_n": 1, "dtype": "e5m2", "stages": 5, "tile_k": 32, "tile_m": 256, "tile_n": 64}
#include "cutlass/cutlass.h"
#include "cutlass/gemm/collective/collective_builder.hpp"
#include "cutlass/gemm/device/gemm_universal_adapter.h"
#include "cutlass/gemm/kernel/gemm_universal.hpp"
#include "cutlass/epilogue/collective/collective_builder.hpp"

using ElemA = cutlass::float_e5m2_t;
using ElemB = cutlass::float_e5m2_t;
using ElemCD = cutlass::float_e5m2_t;
using Acc  = float;
using TileShape    = cute::Shape<cute::_256, cute::_64, cute::_32>;
using ClusterShape = cute::Shape<cute::_2, cute::_1, cute::_1>;

using CollectiveEpilogue = typename cutlass::epilogue::collective::CollectiveBuilder<
    cutlass::arch::Sm90, cutlass::arch::OpClassTensorOp,
    TileShape, ClusterShape,
    cutlass::epilogue::collective::EpilogueTileAuto,
    Acc, Acc,
    ElemCD, cutlass::layout::RowMajor, 128 / cutlass::sizeof_bits<ElemCD>::value,
    ElemCD, cutlass::layout::RowMajor, 128 / cutlass::sizeof_bits<ElemCD>::value,
    cutlass::epilogue::collective::EpilogueScheduleAuto
  >::CollectiveOp;

using CollectiveMainloop = typename cutlass::gemm::collective::CollectiveBuilder<
    cutlass::arch::Sm90, cutlass::arch::OpClassTensorOp,
    ElemA, cutlass::layout::RowMajor, 128 / cutlass::sizeof_bits<ElemA>::value,
    ElemB, cutlass::layout::ColumnMajor, 128 / cutlass::sizeof_bits<ElemB>::value,
    Acc,
    TileShape, ClusterShape,
    cutlass::gemm::collective::StageCount<5>,
    cutlass::gemm::collective::KernelScheduleAuto
  >::CollectiveOp;

using GemmKernel = cutlass::gemm::kernel::GemmUniversal<
    cute::Shape<int,int,int,int>,
    CollectiveMainloop,
    CollectiveEpilogue
>;
using Gemm = cutlass::gemm::device::GemmUniversalAdapter<GemmKernel>;

// Force the device kernel symbol into the cubin without needing a host main.
auto* _anchor = &cutlass::device_kernel<GemmKernel>;


// ===== COMPILED SASS (sm_90a) =====

	.target	sm_90a

	.elftype	@"ET_EXEC"


//--------------------- .note.nv.tkinfo           --------------------------
	.section	.note.nv.tkinfo,"",@"SHT_NOTE"
	.sectionflags	@"SHF_NOTE_NV_TKINFO"
	.tkinfo
        /*0018*/ 	.word	0x00000002
        /*0030*/ 	.string	""
        /*0030*/ 	.string	"ptxas"
        /*0030*/ 	.string	"Cuda compilation tools, release 13.0, V13.0.88"
        /*0030*/ 	.string	"Build cuda_13.0.r13.0/compiler.36424714_0"
        /*0030*/ 	.string	"-arch sm_90a -m 64 "



//--------------------- .note.nv.cuinfo           --------------------------
	.section	.note.nv.cuinfo,"",@"SHT_NOTE"
	.sectionflags	@"SHF_NOTE_NV_CUINFO"
        /*0018*/ 	.short	0x0002
        /*001a*/ 	.short	0x005a
        /*001c*/ 	.short	0x0082
	.zero		2


//--------------------- .nv.info                  --------------------------
	.section	.nv.info,"",@"SHT_CUDA_INFO"
	.align	4


	//----- nvinfo : EIATTR_REGCOUNT
	.align		4
        /*0000*/ 	.byte	0x04, 0x2f
        /*0002*/ 	.short	(.L_12 - .L_11)
	.align		4
.L_11:
        /*0004*/ 	.word	index@(_ZN7cutlass13device_kernelINS_4gemm6kernel13GemmUniversalIN4cute5tupleIJiiiiEEENS1_10collective13CollectiveMmaINS1_37MainloopSm90TmaGmmaWarpSpecializedFP8ILi5ENS5_IJNS4_1CILi2EEENSA_ILi1EEESC_EEENS1_35KernelTmaWarpSpecializedCooperativeEEENS5_IJNSA_ILi256EEENSA_ILi64EEENSA_ILi32EEEEEENS_12float_e5m2_tENS5_IJlSC_lEEESK_SL_NS4_8TiledMMAINS4_8MMA_AtomIJNS4_4SM904GMMA30MMA_64x64x32_F32E5M2E5M2_SS_TNILNSP_7ScaleInE1ELSR_1EEEEEENS4_6LayoutISD_NS5_IJSC_NSA_ILi0EEESV_EEEEENS5_IJNS4_10UnderscoreESY_SY_EEEEENS4_13SM90_TMA_LOADENS4_14ComposedLayoutINS4_7SwizzleILi1ELi4ELi3EEENS4_18smem_ptr_flag_bitsILi8EEENSU_INS5_IJNSA_ILi8EEESI_EEENS5_IJSI_SC_EEEEEEEvNS4_8identityENS4_23SM90_TMA_LOAD_MULTICASTES1B_vS1C_EENS_8epilogue10collective6detail29Sm90TmaWarpSpecializedAdapterINS1G_15DefaultEpilogueISK_SL_SL_NS1F_6thread17LinearCombinationISK_Li1EffLNS1K_9ScaleType4KindE0ELNS_15FloatRoundStyleE2ESK_EENS1_15EpilogueDefaultEEEEEvvEEEEvNT_6ParamsE)
        /*0008*/ 	.word	0x000000a8


	//----- nvinfo : EIATTR_FRAME_SIZE
	.align		4
.L_12:
        /*000c*/ 	.byte	0x04, 0x11
        /*000e*/ 	.short	(.L_14 - .L_13)
	.align		4
.L_13:
        /*0010*/ 	.word	index@(_ZN7cutlass13device_kernelINS_4gemm6kernel13GemmUniversalIN4cute5tupleIJiiiiEEENS1_10collective13CollectiveMmaINS1_37MainloopSm90TmaGmmaWarpSpecializedFP8ILi5ENS5_IJNS4_1CILi2EEENSA_ILi1EEESC_EEENS1_35KernelTmaWarpSpecializedCooperativeEEENS5_IJNSA_ILi256EEENSA_ILi64EEENSA_ILi32EEEEEENS_12float_e5m2_tENS5_IJlSC_lEEESK_SL_NS4_8TiledMMAINS4_8MMA_AtomIJNS4_4SM904GMMA30MMA_64x64x32_F32E5M2E5M2_SS_TNILNSP_7ScaleInE1ELSR_1EEEEEENS4_6LayoutISD_NS5_IJSC_NSA_ILi0EEESV_EEEEENS5_IJNS4_10UnderscoreESY_SY_EEEEENS4_13SM90_TMA_LOADENS4_14ComposedLayoutINS4_7SwizzleILi1ELi4ELi3EEENS4_18smem_ptr_flag_bitsILi8EEENSU_INS5_IJNSA_ILi8EEESI_EEENS5_IJSI_SC_EEEEEEEvNS4_8identityENS4_23SM90_TMA_LOAD_MULTICASTES1B_vS1C_EENS_8epilogue10collective6detail29Sm90TmaWarpSpecializedAdapterINS1G_15DefaultEpilogueISK_SL_SL_NS1F_6thread17LinearCombinationISK_Li1EffLNS1K_9ScaleType4KindE0ELNS_15FloatRoundStyleE2ESK_EENS1_15EpilogueDefaultEEEEEvvEEEEvNT_6ParamsE)
        /*0014*/ 	.word	0x00000000


	//----- nvinfo : EIATTR_MIN_STACK_SIZE
	.align		4
.L_14:
        /*0018*/ 	.byte	0x04, 0x12
        /*001a*/ 	.short	(.L_16 - .L_15)
	.align		4
.L_15:
        /*001c*/ 	.word	index@(_ZN7cutlass13device_kernelINS_4gemm6kernel13GemmUniversalIN4cute5tupleIJiiiiEEENS1_10collective13CollectiveMmaINS1_37MainloopSm90TmaGmmaWarpSpecializedFP8ILi5ENS5_IJNS4_1CILi2EEENSA_ILi1EEESC_EEENS1_35KernelTmaWarpSpecializedCooperativeEEENS5_IJNSA_ILi256EEENSA_ILi64EEENSA_ILi32EEEEEENS_12float_e5m2_tENS5_IJlSC_lEEESK_SL_NS4_8TiledMMAINS4_8MMA_AtomIJNS4_4SM904GMMA30MMA_64x64x32_F32E5M2E5M2_SS_TNILNSP_7ScaleInE1ELSR_1EEEEEENS4_6LayoutISD_NS5_IJSC_NSA_ILi0EEESV_EEEEENS5_IJNS4_10UnderscoreESY_SY_EEEEENS4_13SM90_TMA_LOADENS4_14ComposedLayoutINS4_7SwizzleILi1ELi4ELi3EEENS4_18smem_ptr_flag_bitsILi8EEENSU_INS5_IJNSA_ILi8EEESI_EEENS5_IJSI_SC_EEEEEEEvNS4_8identityENS4_23SM90_TMA_LOAD_MULTICASTES1B_vS1C_EENS_8epilogue10collective6detail29Sm90TmaWarpSpecializedAdapterINS1G_15DefaultEpilogueISK_SL_SL_NS1F_6thread17LinearCombinationISK_Li1EffLNS1K_9ScaleType4KindE0ELNS_15FloatRoundStyleE2ESK_EENS1_15EpilogueDefaultEEEEEvvEEEEvNT_6ParamsE)
        /*0020*/ 	.word	0x00000000
.L_16:


//--------------------- .nv.compat                --------------------------
	.section	.nv.compat,"",@"SHT_CUDA_COMPAT_INFO"
	.align	4
        /*0000*/ 	.byte	0x02, 0x09, 0x01, 0x00, 0x02, 0x02, 0x04, 0x00, 0x02, 0x05, 0x05, 0x00, 0x03, 0x07, 0x01, 0x01
        /*0010*/ 	.byte	0x02, 0x03, 0x01, 0x00, 0x02, 0x06, 0x01, 0x00, 0x04, 0x0b, 0x08, 0x00, 0x00, 0x00, 0x00, 0x00
        /*0020*/ 	.byte	0x00, 0x00, 0x00, 0x00


//--------------------- .nv.info._ZN7cutlass13device_kernelINS_4gemm6kernel13GemmUniversalIN4cute5tupleIJiiiiEEENS1_10collective13CollectiveMmaINS1_37MainloopSm90TmaGmmaWarpSpecializedFP8ILi5ENS5_IJNS4_1CILi2EEENSA_ILi1EEESC_EEENS1_35KernelTmaWarpSpecializedCooperativeEEENS5_IJNSA_ILi256EEENSA_ILi64EEENSA_ILi32EEEEEENS_12float_e5m2_tENS5_IJlSC_lEEESK_SL_NS4_8TiledMMAINS4_8MMA_AtomIJNS4_4SM904GMMA30MMA_64x64x32_F32E5M2E5M2_SS_TNILNSP_7ScaleInE1ELSR_1EEEEEENS4_6LayoutISD_NS5_IJSC_NSA_ILi0EEESV_EEEEENS5_IJNS4_10UnderscoreESY_SY_EEEEENS4_13SM90_TMA_LOADENS4_14ComposedLayoutINS4_7SwizzleILi1ELi4ELi3EEENS4_18smem_ptr_flag_bitsILi8EEENSU_INS5_IJNSA_ILi8EEESI_EEENS5_IJSI_SC_EEEEEEEvNS4_8identityENS4_23SM90_TMA_LOAD_MULTICASTES1B_vS1C_EENS_8epilogue10collective6detail29Sm90TmaWarpSpecializedAdapterINS1G_15DefaultEpilogueISK_SL_SL_NS1F_6thread17LinearCombinationISK_Li1EffLNS1K_9ScaleType4KindE0ELNS_15FloatRoundStyleE2ESK_EENS1_15EpilogueDefaultEEEEEvvEEEEvNT_6ParamsE --------------------------
	.section	.nv.info._ZN7cutlass13device_kernelINS_4gemm6kernel13GemmUniversalIN4cute5tupleIJiiiiEEENS1_10collective13CollectiveMmaINS1_37MainloopSm90TmaGmmaWarpSpecializedFP8ILi5ENS5_IJNS4_1CILi2EEENSA_ILi1EEESC_EEENS1_35KernelTmaWarpSpecializedCooperativeEEENS5_IJNSA_ILi256EEENSA_ILi64EEENSA_ILi32EEEEEENS_12float_e5m2_tENS5_IJlSC_lEEESK_SL_NS4_8TiledMMAINS4_8MMA_AtomIJNS4_4SM904GMMA30MMA_64x64x32_F32E5M2E5M2_SS_TNILNSP_7ScaleInE1ELSR_1EEEEEENS4_6LayoutISD_NS5_IJSC_NSA_ILi0EEESV_EEEEENS5_IJNS4_10UnderscoreESY_SY_EEEEENS4_13SM90_TMA_LOADENS4_14ComposedLayoutINS4_7SwizzleILi1ELi4ELi3EEENS4_18smem_ptr_flag_bitsILi8EEENSU_INS5_IJNSA_ILi8EEESI_EEENS5_IJSI_SC_EEEEEEEvNS4_8identityENS4_23SM90_TMA_LOAD_MULTICASTES1B_vS1C_EENS_8epilogue10collective6detail29Sm90TmaWarpSpecializedAdapterINS1G_15DefaultEpilogueISK_SL_SL_NS1F_6thread17LinearCombinationISK_Li1EffLNS1K_9ScaleType4KindE0ELNS_15FloatRoundStyleE2ESK_EENS1_15EpilogueDefaultEEEEEvvEEEEvNT_6ParamsE,"",@"SHT_CUDA_INFO"
	.sectionflags	@""
	.align	4


	//----- nvinfo : EIATTR_CUDA_API_VERSION
	.align		4
        /*0000*/ 	.byte	0x04, 0x37
        /*0002*/ 	.short	(.L_18 - .L_17)
.L_17:
        /*0004*/ 	.word	0x00000082


	//----- nvinfo : EIATTR_KPARAM_INFO
	.align		4
.L_18:
        /*0008*/ 	.byte	0x04, 0x17
        /*000a*/ 	.short	(.L_20 - .L_19)
.L_19:
        /*000c*/ 	.word	0x00000000
        /*0010*/ 	.short	0x0000
        /*0012*/ 	.short	0x0070
        /*0014*/ 	.byte	0x00, 0xf0, 0x01, 0x10


	//----- nvinfo : EIATTR_SPARSE_MMA_MASK
	.align		4
.L_20:
        /*0018*/ 	.byte	0x03, 0x50
        /*001a*/ 	.short	0x0000


	//----- nvinfo : EIATTR_MAXREG_COUNT
	.align		4
        /*001c*/ 	.byte	0x03, 0x1b
        /*001e*/ 	.short	0x00a8


	//----- nvinfo : EIATTR_NUM_BARRIERS
	.align		4
        /*0020*/ 	.byte	0x02, 0x4c
        /*0022*/ 	.byte	0x01
	.zero		1


	//----- nvinfo : EIATTR_MERCURY_ISA_VERSION
	.align		4
        /*0024*/ 	.byte	0x03, 0x5f
        /*0026*/ 	.short	0x0101


	//----- nvinfo : EIATTR_INT_WARP_WIDE_INSTR_OFFSETS
	.align		4
        /*0028*/ 	.byte	0x04, 0x31
        /*002a*/ 	.short	(.L_22 - .L_21)


	//   ....[0]....
.L_21:
        /*002c*/ 	.word	0x000004c0


	//   ....[1]....
        /*0030*/ 	.word	0x000004f0


	//   ....[2]....
        /*0034*/ 	.word	0x00000670


	//----- nvinfo : EIATTR_COOP_GROUP_MASK_REGIDS
	.align		4
.L_22:
        /*0038*/ 	.byte	0x04, 0x29
        /*003a*/ 	.short	(.L_24 - .L_23)


	//   ....[0]....
.L_23:
        /*003c*/ 	.word	0xffffffff


	//   ....[1]....
        /*0040*/ 	.word	0xffffffff


	//   ....[2]....
        /*0044*/ 	.word	0xffffffff


	//   ....[3]....
        /*0048*/ 	.word	0xffffffff


	//   ....[4]....
        /*004c*/ 	.word	0xffffffff


	//   ....[5]....
        /*0050*/ 	.word	0xffffffff


	//----- nvinfo : EIATTR_COOP_GROUP_INSTR_OFFSETS
	.align		4
.L_24:
        /*0054*/ 	.byte	0x04, 0x28
        /*0056*/ 	.short	(.L_26 - .L_25)


	//   ....[0]....
.L_25:
        /*0058*/ 	.word	0x00000060


	//   ....[1]....
        /*005c*/ 	.word	0x00000070


	//   ....[2]....
        /*0060*/ 	.word	0x00000130


	//   ....[3]....
        /*0064*/ 	.word	0x000002f0


	//   ....[4]....
        /*0068*/ 	.word	0x00000810


	//   ....[5]....
        /*006c*/ 	.word	0x00001290


	//----- nvinfo : EIATTR_REG_RECONFIG
	.align		4
.L_26:
        /*0070*/ 	.byte	0x01, 0x54
	.zero		2


	//----- nvinfo : EIATTR_MBARRIER_INSTR_OFFSETS
	.align		4
        /*0074*/ 	.byte	0x04, 0x39
        /*0076*/ 	.short	(.L_28 - .L_27)


	//   ....[0]....
.L_27:
        /*0078*/ 	.word	0x00000230
        /*007c*/ 	.word	0x000000ff
        /*0080*/ 	.word	0x00000000
        /*0084*/ 	.short	0x0100
        /*0086*/ 	.byte	0x08
	.zero		1


	//   ....[1]....
        /*0088*/ 	.word	0x00000240
        /*008c*/ 	.word	0x000000ff
        /*0090*/ 	.word	0x00000028
        /*0094*/ 	.short	0x0100
        /*0096*/ 	.byte	0x08
	.zero		1


	//   ....[2]....
        /*0098*/ 	.word	0x00000250
        /*009c*/ 	.word	0x000000ff
        /*00a0*/ 	.word	0x00000008
        /*00a4*/ 	.short	0x0100
        /*00a6*/ 	.byte	0x08
	.zero		1


	//   ....[3]....
        /*00a8*/ 	.word	0x00000260
        /*00ac*/ 	.word	0x000000ff
        /*00b0*/ 	.word	0x00000030
        /*00b4*/ 	.short	0x0100
        /*00b6*/ 	.byte	0x08
	.zero		1


	//   ....[4]....
        /*00b8*/ 	.word	0x00000270
        /*00bc*/ 	.word	0x000000ff
        /*00c0*/ 	.word	0x00000010
        /*00c4*/ 	.short	0x0100
        /*00c6*/ 	.byte	0x08
	.zero		1


	//   ....[5]....
        /*00c8*/ 	.word	0x00000280
        /*00cc*/ 	.word	0x000000ff
        /*00d0*/ 	.word	0x00000038
        /*00d4*/ 	.short	0x0100
        /*00d6*/ 	.byte	0x08
	.zero		1


	//   ....[6]....
        /*00d8*/ 	.word	0x00000290
        /*00dc*/ 	.word	0x000000ff
        /*00e0*/ 	.word	0x00000018
        /*00e4*/ 	.short	0x0100
        /*00e6*/ 	.byte	0x08
	.zero		1


	//   ....[7]....
        /*00e8*/ 	.word	0x000002a0
        /*00ec*/ 	.word	0x000000ff
        /*00f0*/ 	.word	0x00000040
        /*00f4*/ 	.short	0x0100
        /*00f6*/ 	.byte	0x08
	.zero		1


	//   ....[8]....
        /*00f8*/ 	.word	0x000002b0
        /*00fc*/ 	.word	0x000000ff
        /*0100*/ 	.word	0x00000020
        /*0104*/ 	.short	0x0100
        /*0106*/ 	.byte	0x08
	.zero		1


	//   ....[9]....
        /*0108*/ 	.word	0x000002c0
        /*010c*/ 	.word	0x000000ff
        /*0110*/ 	.word	0x00000048
        /*0114*/ 	.short	0x0100
        /*0116*/ 	.byte	0x08
	.zero		1


	//   ....[10]....
        /*0118*/ 	.word	0x00000700
        /*011c*/ 	.word	0x000000ff
        /*0120*/ 	.word	0x00000060
        /*0124*/ 	.short	0x0100
        /*0126*/ 	.byte	0x06
	.zero		1


	//   ....[11]....
        /*0128*/ 	.word	0x000007a0
        /*012c*/ 	.word	0x000000ff
        /*0130*/ 	.word	0x00000068
        /*0134*/ 	.short	0x0100
        /*0136*/ 	.byte	0x06
	.zero		1


	//   ....[12]....
        /*0138*/ 	.word	0x000017c0
        /*013c*/ 	.word	0x000000ff
        /*0140*/ 	.word	0x00000000
        /*0144*/ 	.short	0x010a
        /*0146*/ 	.byte	0x07
	.zero		1


	//   ....[13]....
        /*0148*/ 	.word	0x00001820
        /*014c*/ 	.word	0x000000ff
        /*0150*/ 	.word	0x00000000
        /*0154*/ 	.short	0x010a
        /*0156*/ 	.byte	0x07
	.zero		1


	//   ....[14]....
        /*0158*/ 	.word	0x00002130
        /*015c*/ 	.word	0x000000ff
        /*0160*/ 	.word	0x00000000
        /*0164*/ 	.short	0x010a
        /*0166*/ 	.byte	0x0c
	.zero		1


	//   ....[15]....
        /*0168*/ 	.word	0x00002170
        /*016c*/ 	.word	0x000000ff
        /*0170*/ 	.word	0x00000000
        /*0174*/ 	.short	0x010a
        /*0176*/ 	.byte	0x0c
	.zero		1


	//   ....[16]....
        /*0178*/ 	.word	0x00002790
        /*017c*/ 	.word	0x0000000e
        /*0180*/ 	.word	0x00000000
        /*0184*/ 	.short	0x0101
        /*0186*/ 	.byte	0x3f
	.zero		1


	//   ....[17]....
        /*0188*/ 	.word	0x00002e30
        /*018c*/ 	.word	0x0000000c
        /*0190*/ 	.word	0x00000000
        /*0194*/ 	.short	0x0101
        /*0196*/ 	.byte	0x3f
	.zero		1


	//   ....[18]....
        /*0198*/ 	.word	0x000088b0
        /*019c*/ 	.word	0x00000015
        /*01a0*/ 	.word	0x00000028
        /*01a4*/ 	.short	0x010a
        /*01a6*/ 	.byte	0x3f
	.zero		1


	//   ....[19]....
        /*01a8*/ 	.word	0x00008c30
        /*01ac*/ 	.word	0x00000008
        /*01b0*/ 	.word	0x00000068
        /*01b4*/ 	.short	0x0101
        /*01b6*/ 	.byte	0x3f
	.zero		1


	//   ....[20]....
        /*01b8*/ 	.word	0x00009360
        /*01bc*/ 	.word	0x00000006
        /*01c0*/ 	.word	0x00000000
        /*01c4*/ 	.short	0x010a
        /*01c6*/ 	.byte	0x3f
	.zero		1


	//   ....[21]....
        /*01c8*/ 	.word	0x000093e0
        /*01cc*/ 	.word	0x00000007
        /*01d0*/ 	.word	0x00000000
        /*01d4*/ 	.short	0x010a
        /*01d6*/ 	.byte	0x3f
	.zero		1


	//   ....[22]....
        /*01d8*/ 	.word	0x00009470
        /*01dc*/ 	.word	0x0000000a
        /*01e0*/ 	.word	0x00000000
        /*01e4*/ 	.short	0x010a
        /*01e6*/ 	.byte	0x3f
	.zero		1


	//   ....[23]....
        /*01e8*/ 	.word	0x00009500
        /*01ec*/ 	.word	0x0000000b
        /*01f0*/ 	.word	0x00000000
        /*01f4*/ 	.short	0x010a
        /*01f6*/ 	.byte	0x3f
	.zero		1


	//   ....[24]....
        /*01f8*/ 	.word	0x00009590
        /*01fc*/ 	.word	0x00000003
        /*0200*/ 	.word	0x00000000
        /*0204*/ 	.short	0x010a
        /*0206*/ 	.byte	0x3f
	.zero		1


	//   ....[25]....
        /*0208*/ 	.word	0x00009600
        /*020c*/ 	.word	0x0000000d
        /*0210*/ 	.word	0x00000000
        /*0214*/ 	.short	0x010a
        /*0216*/ 	.byte	0x3f
	.zero		1


	//   ....[26]....
        /*0218*/ 	.word	0x00009660
        /*021c*/ 	.word	0x0000000f
        /*0220*/ 	.word	0x00000000
        /*0224*/ 	.short	0x010a
        /*0226*/ 	.byte	0x3f
	.zero		1


	//   ....[27]....
        /*0228*/ 	.word	0x00009730
        /*022c*/ 	.word	0x00000015
        /*0230*/ 	.word	0x00000028
        /*0234*/ 	.short	0x010a
        /*0236*/ 	.byte	0x3f
	.zero		1


	//   ....[28]....
        /*0238*/ 	.word	0x00009800
        /*023c*/ 	.word	0x00000006
        /*0240*/ 	.word	0x00000000
        /*0244*/ 	.short	0x010a
        /*0246*/ 	.byte	0x3f
	.zero		1


	//   ....[29]....
        /*0248*/ 	.word	0x00009850
        /*024c*/ 	.word	0x00000007
        /*0250*/ 	.word	0x00000000
        /*0254*/ 	.short	0x010a
        /*0256*/ 	.byte	0x3f
	.zero		1


	//   ....[30]....
        /*0258*/ 	.word	0x000098a0
        /*025c*/ 	.word	0x0000000a
        /*0260*/ 	.word	0x00000000
        /*0264*/ 	.short	0x010a
        /*0266*/ 	.byte	0x3f
	.zero		1


	//   ....[31]....
        /*0268*/ 	.word	0x000098f0
        /*026c*/ 	.word	0x0000000b
        /*0270*/ 	.word	0x00000000
        /*0274*/ 	.short	0x010a
        /*0276*/ 	.byte	0x3f
	.zero		1


	//----- nvinfo : EIATTR_NUM_MBARRIERS
	.align		4
.L_28:
        /*0278*/ 	.byte	0x03, 0x38
        /*027a*/ 	.short	0x000c


	//----- nvinfo : EIATTR_EXIT_INSTR_OFFSETS
	.align		4
        /*027c*/ 	.byte	0x04, 0x1c
        /*027e*/ 	.short	(.L_30 - .L_29)


	//   ....[0]....
.L_29:
        /*0280*/ 	.word	0x00000970


	//   ....[1]....
        /*0284*/ 	.word	0x00001160


	//   ....[2]....
        /*0288*/ 	.word	0x00007fc0


	//   ....[3]....
        /*028c*/ 	.word	0x00008520


	//   ....[4]....
        /*0290*/ 	.word	0x000095e0


	//----- nvinfo : EIATTR_MAX_THREADS
	.align		4
.L_30:
        /*0294*/ 	.byte	0x04, 0x05
        /*0296*/ 	.short	(.L_32 - .L_31)
.L_31:
        /*0298*/ 	.word	0x00000180
        /*029c*/ 	.word	0x00000001
        /*02a0*/ 	.word	0x00000001


	//----- nvinfo : EIATTR_CRS_STACK_SIZE
	.align		4
.L_32:
        /*02a4*/ 	.byte	0x04, 0x1e
        /*02a6*/ 	.short	(.L_34 - .L_33)
.L_33:
        /*02a8*/ 	.word	0x00000000


	//----- nvinfo : EIATTR_CBANK_PARAM_SIZE
	.align		4
.L_34:
        /*02ac*/ 	.byte	0x03, 0x19
        /*02ae*/ 	.short	0x0470


	//----- nvinfo : EIATTR_PARAM_CBANK
	.align		4
        /*02b0*/ 	.byte	0x04, 0x0a
        /*02b2*/ 	.short	(.L_36 - .L_35)
	.align		4
.L_35:
        /*02b4*/ 	.word	index@(.nv.constant0._ZN7cutlass13device_kernelINS_4gemm6kernel13GemmUniversalIN4cute5tupleIJiiiiEEENS1_10collective13CollectiveMmaINS1_37MainloopSm90TmaGmmaWarpSpecializedFP8ILi5ENS5_IJNS4_1CILi2EEENSA_ILi1EEESC_EEENS1_35KernelTmaWarpSpecializedCooperativeEEENS5_IJNSA_ILi256EEENSA_ILi64EEENSA_ILi32EEEEEENS_12float_e5m2_tENS5_IJlSC_lEEESK_SL_NS4_8TiledMMAINS4_8MMA_AtomIJNS4_4SM904GMMA30MMA_64x64x32_F32E5M2E5M2_SS_TNILNSP_7ScaleInE1ELSR_1EEEEEENS4_6LayoutISD_NS5_IJSC_NSA_ILi0EEESV_EEEEENS5_IJNS4_10UnderscoreESY_SY_EEEEENS4_13SM90_TMA_LOADENS4_14ComposedLayoutINS4_7SwizzleILi1ELi4ELi3EEENS4_18smem_ptr_flag_bitsILi8EEENSU_INS5_IJNSA_ILi8EEESI_EEENS5_IJSI_SC_EEEEEEEvNS4_8identityENS4_23SM90_TMA_LOAD_MULTICASTES1B_vS1C_EENS_8epilogue10collective6detail29Sm90TmaWarpSpecializedAdapterINS1G_15DefaultEpilogueISK_SL_SL_NS1F_6thread17LinearCombinationISK_Li1EffLNS1K_9ScaleType4KindE0ELNS_15FloatRoundStyleE2ESK_EENS1_15EpilogueDefaultEEEEEvvEEEEvNT_6ParamsE)
        /*02b8*/ 	.short	0x0210
        /*02ba*/ 	.short	0x0470


	//----- nvinfo : EIATTR_SW_WAR
	.align		4
.L_36:
        /*02bc*/ 	.byte	0x04, 0x36
        /*02be*/ 	.short	(.L_38 - .L_37)
.L_37:
        /*02c0*/ 	.word	0x00000008
.L_38:


//--------------------- .nv.callgraph             --------------------------
	.section	.nv.callgraph,"",@"SHT_CUDA_CALLGRAPH"
	.align	4
	.sectionentsize	8
	.align		4
        /*0000*/ 	.word	0x00000000
	.align		4
        /*0004*/ 	.word	0xffffffff
	.align		4
        /*0008*/ 	.word	0x00000000
	.align		4
        /*000c*/ 	.word	0xfffffffe
	.align		4
        /*0010*/ 	.word	0x00000000
	.align		4
        /*0014*/ 	.word	0xfffffffd
	.align		4
        /*0018*/ 	.word	0x00000000
	.align		4
        /*001c*/ 	.word	0xfffffffc


//--------------------- .nv.constant4             --------------------------
	.section	.nv.constant4,"a",@progbits
	.align	8
	.align		8
.nv.constant4:
        /*0000*/ 	.dword	_ZN39_INTERNAL_0bfbef19_4_k_cu_aa720eb0_58104cuda3std3__45__cpo5beginE
	.align		8
        /*0008*/ 	.dword	_ZN39_INTERNAL_0bfbef19_4_k_cu_aa720eb0_58104cuda3std3__45__cpo3endE
	.align		8
        /*0010*/ 	.dword	_ZN39_INTERNAL_0bfbef19_4_k_cu_aa720eb0_58104cuda3std3__45__cpo6cbeginE
	.align		8
        /*0018*/ 	.dword	_ZN39_INTERNAL_0bfbef19_4_k_cu_aa720eb0_58104cuda3std3__45__cpo4cendE
	.align		8
        /*0020*/ 	.dword	_ZN39_INTERNAL_0bfbef19_4_k_cu_aa720eb0_58104cuda3std3__441_GLOBAL__N__0bfbef19_4_k_cu_aa720eb0_58106ignoreE
	.align		8
        /*0028*/ 	.dword	_ZN39_INTERNAL_0bfbef19_4_k_cu_aa720eb0_58104cuda3std3__419piecewise_constructE
	.align		8
        /*0030*/ 	.dword	_ZN39_INTERNAL_0bfbef19_4_k_cu_aa720eb0_58104cuda3std3__48in_placeE
	.align		8
        /*0038*/ 	.dword	_ZN39_INTERNAL_0bfbef19_4_k_cu_aa720eb0_58104cuda3std6ranges3__45__cpo4swapE
	.align		8
        /*0040*/ 	.dword	_ZN39_INTERNAL_0bfbef19_4_k_cu_aa720eb0_58104cuda3std6ranges3__45__cpo9iter_moveE
	.align		8
        /*0048*/ 	.dword	_ZN39_INTERNAL_0bfbef19_4_k_cu_aa720eb0_58104cute7productE
	.align		8
        /*0050*/ 	.dword	_ZN39_INTERNAL_0bfbef19_4_k_cu_aa720eb0_58104cute1_E


//--------------------- .text._ZN7cutlass13device_kernelINS_4gemm6kernel13GemmUniversalIN4cute5tupleIJiiiiEEENS1_10collective13CollectiveMmaINS1_37MainloopSm90TmaGmmaWarpSpecializedFP8ILi5ENS5_IJNS4_1CILi2EEENSA_ILi1EEESC_EEENS1_35KernelTmaWarpSpecializedCooperativeEEENS5_IJNSA_ILi256EEENSA_ILi64EEENSA_ILi32EEEEEENS_12float_e5m2_tENS5_IJlSC_lEEESK_SL_NS4_8TiledMMAINS4_8MMA_AtomIJNS4_4SM904GMMA30MMA_64x64x32_F32E5M2E5M2_SS_TNILNSP_7ScaleInE1ELSR_1EEEEEENS4_6LayoutISD_NS5_IJSC_NSA_ILi0EEESV_EEEEENS5_IJNS4_10UnderscoreESY_SY_EEEEENS4_13SM90_TMA_LOADENS4_14ComposedLayoutINS4_7SwizzleILi1ELi4ELi3EEENS4_18smem_ptr_flag_bitsILi8EEENSU_INS5_IJNSA_ILi8EEESI_EEENS5_IJSI_SC_EEEEEEEvNS4_8identityENS4_23SM90_TMA_LOAD_MULTICASTES1B_vS1C_EENS_8epilogue10collective6detail29Sm90TmaWarpSpecializedAdapterINS1G_15DefaultEpilogueISK_SL_SL_NS1F_6thread17LinearCombinationISK_Li1EffLNS1K_9ScaleType4KindE0ELNS_15FloatRoundStyleE2ESK_EENS1_15EpilogueDefaultEEEEEvvEEEEvNT_6ParamsE --------------------------
	.section	.text._ZN7cutlass13device_kernelINS_4gemm6kernel13GemmUniversalIN4cute5tupleIJiiiiEEENS1_10collective13CollectiveMmaINS1_37MainloopSm90TmaGmmaWarpSpecializedFP8ILi5ENS5_IJNS4_1CILi2EEENSA_ILi1EEESC_EEENS1_35KernelTmaWarpSpecializedCooperativeEEENS5_IJNSA_ILi256EEENSA_ILi64EEENSA_ILi32EEEEEENS_12float_e5m2_tENS5_IJlSC_lEEESK_SL_NS4_8TiledMMAINS4_8MMA_AtomIJNS4_4SM904GMMA30MMA_64x64x32_F32E5M2E5M2_SS_TNILNSP_7ScaleInE1ELSR_1EEEEEENS4_6LayoutISD_NS5_IJSC_NSA_ILi0EEESV_EEEEENS5_IJNS4_10UnderscoreESY_SY_EEEEENS4_13SM90_TMA_LOADENS4_14ComposedLayoutINS4_7SwizzleILi1ELi4ELi3EEENS4_18smem_ptr_flag_bitsILi8EEENSU_INS5_IJNSA_ILi8EEESI_EEENS5_IJSI_SC_EEEEEEEvNS4_8identityENS4_23SM90_TMA_LOAD_MULTICASTES1B_vS1C_EENS_8epilogue10collective6detail29Sm90TmaWarpSpecializedAdapterINS1G_15DefaultEpilogueISK_SL_SL_NS1F_6thread17LinearCombinationISK_Li1EffLNS1K_9ScaleType4KindE0ELNS_15FloatRoundStyleE2ESK_EENS1_15EpilogueDefaultEEEEEvvEEEEvNT_6ParamsE,"ax",@progbits
	.align	128
.text._ZN7cutlass13device_kernelINS_4gemm6kernel13GemmUniversalIN4cute5tupleIJiiiiEEENS1_10collective13CollectiveMmaINS1_37MainloopSm90TmaGmmaWarpSpecializedFP8ILi5ENS5_IJNS4_1CILi2EEENSA_ILi1EEESC_EEENS1_35KernelTmaWarpSpecializedCooperativeEEENS5_IJNSA_ILi256EEENSA_ILi64EEENSA_ILi32EEEEEENS_12float_e5m2_tENS5_IJlSC_lEEESK_SL_NS4_8TiledMMAINS4_8MMA_AtomIJNS4_4SM904GMMA30MMA_64x64x32_F32E5M2E5M2_SS_TNILNSP_7ScaleInE1ELSR_1EEEEEENS4_6LayoutISD_NS5_IJSC_NSA_ILi0EEESV_EEEEENS5_IJNS4_10UnderscoreESY_SY_EEEEENS4_13SM90_TMA_LOADENS4_14ComposedLayoutINS4_7SwizzleILi1ELi4ELi3EEENS4_18smem_ptr_flag_bitsILi8EEENSU_INS5_IJNSA_ILi8EEESI_EEENS5_IJSI_SC_EEEEEEEvNS4_8identityENS4_23SM90_TMA_LOAD_MULTICASTES1B_vS1C_EENS_8epilogue10collective6detail29Sm90TmaWarpSpecializedAdapterINS1G_15DefaultEpilogueISK_SL_SL_NS1F_6thread17LinearCombinationISK_Li1EffLNS1K_9ScaleType4KindE0ELNS_15FloatRoundStyleE2ESK_EENS1_15EpilogueDefaultEEEEEvvEEEEvNT_6ParamsE:
        .type           _ZN7cutlass13device_kernelINS_4gemm6kernel13GemmUniversalIN4cute5tupleIJiiiiEEENS1_10collective13CollectiveMmaINS1_37MainloopSm90TmaGmmaWarpSpecializedFP8ILi5ENS5_IJNS4_1CILi2EEENSA_ILi1EEESC_EEENS1_35KernelTmaWarpSpecializedCooperativeEEENS5_IJNSA_ILi256EEENSA_ILi64EEENSA_ILi32EEEEEENS_12float_e5m2_tENS5_IJlSC_lEEESK_SL_NS4_8TiledMMAINS4_8MMA_AtomIJNS4_4SM904GMMA30MMA_64x64x32_F32E5M2E5M2_SS_TNILNSP_7ScaleInE1ELSR_1EEEEEENS4_6LayoutISD_NS5_IJSC_NSA_ILi0EEESV_EEEEENS5_IJNS4_10UnderscoreESY_SY_EEEEENS4_13SM90_TMA_LOADENS4_14ComposedLayoutINS4_7SwizzleILi1ELi4ELi3EEENS4_18smem_ptr_flag_bitsILi8EEENSU_INS5_IJNSA_ILi8EEESI_EEENS5_IJSI_SC_EEEEEEEvNS4_8identityENS4_23SM90_TMA_LOAD_MULTICASTES1B_vS1C_EENS_8epilogue10collective6detail29Sm90TmaWarpSpecializedAdapterINS1G_15DefaultEpilogueISK_SL_SL_NS1F_6thread17LinearCombinationISK_Li1EffLNS1K_9ScaleType4KindE0ELNS_15FloatRoundStyleE2ESK_EENS1_15EpilogueDefaultEEEEEvvEEEEvNT_6ParamsE,@function
        .size           _ZN7cutlass13device_kernelINS_4gemm6kernel13GemmUniversalIN4cute5tupleIJiiiiEEENS1_10collective13CollectiveMmaINS1_37MainloopSm90TmaGmmaWarpSpecializedFP8ILi5ENS5_IJNS4_1CILi2EEENSA_ILi1EEESC_EEENS1_35KernelTmaWarpSpecializedCooperativeEEENS5_IJNSA_ILi256EEENSA_ILi64EEENSA_ILi32EEEEEENS_12float_e5m2_tENS5_IJlSC_lEEESK_SL_NS4_8TiledMMAINS4_8MMA_AtomIJNS4_4SM904GMMA30MMA_64x64x32_F32E5M2E5M2_SS_TNILNSP_7ScaleInE1ELSR_1EEEEEENS4_6LayoutISD_NS5_IJSC_NSA_ILi0EEESV_EEEEENS5_IJNS4_10UnderscoreESY_SY_EEEEENS4_13SM90_TMA_LOADENS4_14ComposedLayoutINS4_7SwizzleILi1ELi4ELi3EEENS4_18smem_ptr_flag_bitsILi8EEENSU_INS5_IJNSA_ILi8EEESI_EEENS5_IJSI_SC_EEEEEEEvNS4_8identityENS4_23SM90_TMA_LOAD_MULTICASTES1B_vS1C_EENS_8epilogue10collective6detail29Sm90TmaWarpSpecializedAdapterINS1G_15DefaultEpilogueISK_SL_SL_NS1F_6thread17LinearCombinationISK_Li1EffLNS1K_9ScaleType4KindE0ELNS_15FloatRoundStyleE2ESK_EENS1_15EpilogueDefaultEEEEEvvEEEEvNT_6ParamsE,(.L_x_208 - _ZN7cutlass13device_kernelINS_4gemm6kernel13GemmUniversalIN4cute5tupleIJiiiiEEENS1_10collective13CollectiveMmaINS1_37MainloopSm90TmaGmmaWarpSpecializedFP8ILi5ENS5_IJNS4_1CILi2EEENSA_ILi1EEESC_EEENS1_35KernelTmaWarpSpecializedCooperativeEEENS5_IJNSA_ILi256EEENSA_ILi64EEENSA_ILi32EEEEEENS_12float_e5m2_tENS5_IJlSC_lEEESK_SL_NS4_8TiledMMAINS4_8MMA_AtomIJNS4_4SM904GMMA30MMA_64x64x32_F32E5M2E5M2_SS_TNILNSP_7ScaleInE1ELSR_1EEEEEENS4_6LayoutISD_NS5_IJSC_NSA_ILi0EEESV_EEEEENS5_IJNS4_10UnderscoreESY_SY_EEEEENS4_13SM90_TMA_LOADENS4_14ComposedLayoutINS4_7SwizzleILi1ELi4ELi3EEENS4_18smem_ptr_flag_bitsILi8EEENSU_INS5_IJNSA_ILi8EEESI_EEENS5_IJSI_SC_EEEEEEEvNS4_8identityENS4_23SM90_TMA_LOAD_MULTICASTES1B_vS1C_EENS_8epilogue10collective6detail29Sm90TmaWarpSpecializedAdapterINS1G_15DefaultEpilogueISK_SL_SL_NS1F_6thread17LinearCombinationISK_Li1EffLNS1K_9ScaleType4KindE0ELNS_15FloatRoundStyleE2ESK_EENS1_15EpilogueDefaultEEEEEvvEEEEvNT_6ParamsE)
        .other          _ZN7cutlass13device_kernelINS_4gemm6kernel13GemmUniversalIN4cute5tupleIJiiiiEEENS1_10collective13CollectiveMmaINS1_37MainloopSm90TmaGmmaWarpSpecializedFP8ILi5ENS5_IJNS4_1CILi2EEENSA_ILi1EEESC_EEENS1_35KernelTmaWarpSpecializedCooperativeEEENS5_IJNSA_ILi256EEENSA_ILi64EEENSA_ILi32EEEEEENS_12float_e5m2_tENS5_IJlSC_lEEESK_SL_NS4_8TiledMMAINS4_8MMA_AtomIJNS4_4SM904GMMA30MMA_64x64x32_F32E5M2E5M2_SS_TNILNSP_7ScaleInE1ELSR_1EEEEEENS4_6LayoutISD_NS5_IJSC_NSA_ILi0EEESV_EEEEENS5_IJNS4_10UnderscoreESY_SY_EEEEENS4_13SM90_TMA_LOADENS4_14ComposedLayoutINS4_7SwizzleILi1ELi4ELi3EEENS4_18smem_ptr_flag_bitsILi8EEENSU_INS5_IJNSA_ILi8EEESI_EEENS5_IJSI_SC_EEEEEEEvNS4_8identityENS4_23SM90_TMA_LOAD_MULTICASTES1B_vS1C_EENS_8epilogue10collective6detail29Sm90TmaWarpSpecializedAdapterINS1G_15DefaultEpilogueISK_SL_SL_NS1F_6thread17LinearCombinationISK_Li1EffLNS1K_9ScaleType4KindE0ELNS_15FloatRoundStyleE2ESK_EENS1_15EpilogueDefaultEEEEEvvEEEEvNT_6ParamsE,@"STO_CUDA_ENTRY STV_DEFAULT"
_ZN7cutlass13device_kernelINS_4gemm6kernel13GemmUniversalIN4cute5tupleIJiiiiEEENS1_10collective13CollectiveMmaINS1_37MainloopSm90TmaGmmaWarpSpecializedFP8ILi5ENS5_IJNS4_1CILi2EEENSA_ILi1EEESC_EEENS1_35KernelTmaWarpSpecializedCooperativeEEENS5_IJNSA_ILi256EEENSA_ILi64EEENSA_ILi32EEEEEENS_12float_e5m2_tENS5_IJlSC_lEEESK_SL_NS4_8TiledMMAINS4_8MMA_AtomIJNS4_4SM904GMMA30MMA_64x64x32_F32E5M2E5M2_SS_TNILNSP_7ScaleInE1ELSR_1EEEEEENS4_6LayoutISD_NS5_IJSC_NSA_ILi0EEESV_EEEEENS5_IJNS4_10UnderscoreESY_SY_EEEEENS4_13SM90_TMA_LOADENS4_14ComposedLayoutINS4_7SwizzleILi1ELi4ELi3EEENS4_18smem_ptr_flag_bitsILi8EEENSU_INS5_IJNSA_ILi8EEESI_EEENS5_IJSI_SC_EEEEEEEvNS4_8identityENS4_23SM90_TMA_LOAD_MULTICASTES1B_vS1C_EENS_8epilogue10collective6detail29Sm90TmaWarpSpecializedAdapterINS1G_15DefaultEpilogueISK_SL_SL_NS1F_6thread17LinearCombinationISK_Li1EffLNS1K_9ScaleType4KindE0ELNS_15FloatRoundStyleE2ESK_EENS1_15EpilogueDefaultEEEEEvvEEEEvNT_6ParamsE:
[----:B------:R-:W-:Y:S01]  /*0000*/  LDC R1, c[0x0][0x28] ;  /* 0x00000a00ff017b82 */ /* 0x000fe20000000800 */
[----:B------:R-:W0:Y:S01]  /*0010*/  S2R R0, SR_TID.X ;  /* 0x0000000000007919 */ /* 0x000e220000002100 */
[----:B------:R-:W-:Y:S01]  /*0020*/  ELECT P0, URZ, PT ;  /* 0x00000000003f782f */ /* 0x000fe20003800000 */
[----:B------:R-:W-:Y:S01]  /*0030*/  BSSY B0, `(.L_x_0) ;  /* 0x000000f000007945 */ /* 0x000fe20003800000 */
[--C-:B0-----:R-:W-:Y:S02]  /*0040*/  SHF.R.U32.HI R2, RZ, 0x5, R0.reuse ;  /* 0x00000005ff027819 */ /* 0x101fe40000011600 */
[----:B------:R-:W-:-:S03]  /*0050*/  SHF.R.U32.HI R3, RZ, 0x7, R0 ;  /* 0x00000007ff037819 */ /* 0x000fc60000011600 */
[----:B------:R-:W0:Y:S04]  /*0060*/  SHFL.IDX PT, R7, R2, RZ, 0x1f ;  /* 0x00001fff02077589 */ /* 0x000e2800000e0000 */
[----:B------:R-:W1:Y:S01]  /*0070*/  SHFL.IDX PT, R3, R3, RZ, 0x1f ;  /* 0x00001fff03037589 */ /* 0x000e6200000e0000 */
[----:B0-----:R-:W-:-:S13]  /*0080*/  ISETP.NE.OR P0, PT, R7, RZ, !P0 ;  /* 0x000000ff0700720c */ /* 0x001fda0004705670 */
[----:B-1----:R-:W-:Y:S05]  /*0090*/  @P0 BRA `(.L_x_1) ;  /* 0x0000000000200947 */ /* 0x002fea0003800000 */
[----:B------:R-:W-:Y:S02]  /*00a0*/  ULDC.64 UR4, c[0x0][0x198] ;  /* 0x0000660000047ab9 */ /* 0x000fe40000000a00 */
[----:B------:R-:W-:Y:S02]  /*00b0*/  UIADD3 UR6, UP0, UR4, 0xf0, URZ ;  /* 0x000000f004067890 */ /* 0x000fe4000ff1e03f */
[----:B------:R-:W-:Y:S02]  /*00c0*/  UIADD3 UR4, UP1, UR4, 0x1f0, URZ ;  /* 0x000001f004047890 */ /* 0x000fe4000ff3e03f */
[----:B------:R-:W-:Y:S02]  /*00d0*/  UIADD3.X UR7, URZ, UR5, URZ, UP0, !UPT ;  /* 0x000000053f077290 */ /* 0x000fe400087fe43f */
[----:B------:R-:W-:-:S07]  /*00e0*/  UIADD3.X UR5, URZ, UR5, URZ, UP1, !UPT ;  /* 0x000000053f057290 */ /* 0x000fce0008ffe43f */
[----:B------:R0:W-:Y:S02]  /*00f0*/  UTMACCTL.PF [UR6] ;  /* 0x00000000060079b9 */ /* 0x0001e40008040000 */
[----:B------:R0:W-:Y:S02]  /*0100*/  UTMACCTL.PF [UR4] ;  /* 0x00000000040079b9 */ /* 0x0001e40008040000 */
[----:B0-----:R-:W-:Y:S01]  /*0110*/  NOP ;  /* 0x0000000000007918 */ /* 0x001fe20000000000 */
.L_x_1:
[----:B------:R-:W-:Y:S05]  /*0120*/  BSYNC B0 ;  /* 0x0000000000007941 */ /* 0x000fea0003800000 */
.L_x_0:
[----:B------:R-:W0:Y:S02]  /*0130*/  SHFL.IDX PT, R4, R2, RZ, 0x1f ;  /* 0x00001fff02047589 */ /* 0x000e2400000e0000 */
[----:B0-----:R-:W-:-:S13]  /*0140*/  ISETP.NE.AND P0, PT, R4, RZ, PT ;  /* 0x000000ff0400720c */ /* 0x001fda0003f05270 */
[----:B------:R-:W-:Y:S05]  /*0150*/  @P0 BRA `(.L_x_2) ;  /* 0x0000000000600947 */ /* 0x000fea0003800000 */
[----:B------:R-:W0:Y:S01]  /*0160*/  S2UR UR8, SR_CgaCtaId ;  /* 0x00000000000879c3 */ /* 0x000e220000008800 */
[----:B------:R-:W-:Y:S01]  /*0170*/  UMOV UR4, 0x400 ;  /* 0x0000040000047882 */ /* 0x000fe20000000000 */
[----:B------:R-:W-:Y:S01]  /*0180*/  UMOV UR5, 0x1 ;  /* 0x0000000100057882 */ /* 0x000fe20000000000 */
[----:B------:R-:W-:Y:S01]  /*0190*/  UMOV UR6, 0x4 ;  /* 0x0000000400067882 */ /* 0x000fe20000000000 */
[----:B------:R-:W-:Y:S01]  /*01a0*/  ELECT P0, URZ, PT ;  /* 0x00000000003f782f */ /* 0x000fe20003800000 */
[----:B------:R-:W-:-:S04]  /*01b0*/  UIADD3 UR6, -UR6, 0x100000, URZ ;  /* 0x0010000006067890 */ /* 0x000fc8000fffe13f */
[----:B------:R-:W-:Y:S02]  /*01c0*/  USHF.L.U32 UR7, UR6, 0xb, URZ ;  /* 0x0000000b06077899 */ /* 0x000fe4000800063f */
[----:B------:R-:W-:Y:S02]  /*01d0*/  USHF.L.U32 UR6, UR6, 0x1, URZ ;  /* 0x0000000106067899 */ /* 0x000fe4000800063f */
[----:B0-----:R-:W-:Y:S02]  /*01e0*/  ULEA UR8, UR8, UR4, 0x18 ;  /* 0x0000000408087291 */ /* 0x001fe4000f8ec03f */
[----:B------:R-:W-:-:S04]  /*01f0*/  UIADD3 UR4, -UR5, 0x100000, URZ ;  /* 0x0010000005047890 */ /* 0x000fc8000fffe13f */
[----:B------:R-:W-:Y:S02]  /*0200*/  USHF.L.U32 UR5, UR4, 0xb, URZ ;  /* 0x0000000b04057899 */ /* 0x000fe4000800063f */
[----:B------:R-:W-:Y:S01]  /*0210*/  USHF.L.U32 UR4, UR4, 0x1, URZ ;  /* 0x0000000104047899 */ /* 0x000fe2000800063f */
[----:B------:R-:W0:Y:S11]  /*0220*/  FENCE.VIEW.ASYNC.S ;  /* 0x00000000000073c6 */ /* 0x000e360000000000 */
[----:B0-----:R0:W1:Y:S01]  /*0230*/  SYNCS.EXCH.64 URZ, [UR8], UR4 ;  /* 0x00000004083f75b2 */ /* 0x0010620008000100 */
[----:B------:R0:W2:Y:S01]  /*0240*/  SYNCS.EXCH.64 URZ, [UR8+0x28], UR6 ;  /* 0x00002806083f75b2 */ /* 0x0000a20008000100 */
[----:B------:R0:W3:Y:S01]  /*0250*/  SYNCS.EXCH.64 URZ, [UR8+0x8], UR4 ;  /* 0x00000804083f75b2 */ /* 0x0000e20008000100 */
[----:B------:R0:W4:Y:S01]  /*0260*/  SYNCS.EXCH.64 URZ, [UR8+0x30], UR6 ;  /* 0x00003006083f75b2 */ /* 0x0001220008000100 */
[----:B------:R0:W0:Y:S01]  /*0270*/  SYNCS.EXCH.64 URZ, [UR8+0x10], UR4 ;  /* 0x00001004083f75b2 */ /* 0x0000220008000100 */
[----:B------:R0:W0:Y:S01]  /*0280*/  SYNCS.EXCH.64 URZ, [UR8+0x38], UR6 ;  /* 0x00003806083f75b2 */ /* 0x0000220008000100 */
[----:B------:R0:W0:Y:S01]  /*0290*/  SYNCS.EXCH.64 URZ, [UR8+0x18], UR4 ;  /* 0x00001804083f75b2 */ /* 0x0000220008000100 */
[----:B------:R0:W0:Y:S01]  /*02a0*/  SYNCS.EXCH.64 URZ, [UR8+0x40], UR6 ;  /* 0x00004006083f75b2 */ /* 0x0000220008000100 */
[----:B------:R0:W0:Y:S01]  /*02b0*/  SYNCS.EXCH.64 URZ, [UR8+0x20], UR4 ;  /* 0x00002004083f75b2 */ /* 0x0000220008000100 */
[----:B------:R0:W0:Y:S01]  /*02c0*/  SYNCS.EXCH.64 URZ, [UR8+0x48], UR6 ;  /* 0x00004806083f75b2 */ /* 0x0000220008000100 */
[----:B------:R-:W-:Y:S01]  /*02d0*/  NOP ;  /* 0x0000000000007918 */ /* 0x000fe20000000000 */
.L_x_2:
[----:B------:R-:W-:Y:S01]  /*02e0*/  SHF.R.S32.HI R5, RZ, 0x1f, R0 ;  /* 0x0000001fff057819 */ /* 0x000fe20000011400 */
[----:B------:R-:W5:Y:S01]  /*02f0*/  SHFL.IDX PT, R2, R2, RZ, 0x1f ;  /* 0x00001fff02027589 */ /* 0x000f6200000e0000 */
[----:B0-----:R-:W0:Y:S01]  /*0300*/  S2UR UR8, SR_CTAID.X ;  /* 0x00000000000879c3 */ /* 0x001e220000002500 */
[----:B------:R-:W-:Y:S02]  /*0310*/  ELECT P0, URZ, PT ;  /* 0x00000000003f782f */ /* 0x000fe40003800000 */
[----:B------:R-:W-:Y:S01]  /*0320*/  LEA.HI R5, R5, R0, RZ, 0x7 ;  /* 0x0000000005057211 */ /* 0x000fe200078f38ff */
[----:B------:R-:W1:Y:S01]  /*0330*/  S2R R8, SR_CTAID.Y ;  /* 0x0000000000087919 */ /* 0x000e620000002600 */
[----:B------:R-:W-:Y:S01]  /*0340*/  SHF.R.S32.HI R11, RZ, 0x1f, R4 ;  /* 0x0000001fff0b7819 */ /* 0x000fe20000011404 */
[----:B------:R-:W-:Y:S01]  /*0350*/  ULDC UR4, c[0x0][0x150] ;  /* 0x0000540000047ab9 */ /* 0x000fe20000000800 */
[----:B------:R-:W-:Y:S01]  /*0360*/  LOP3.LUT R5, R5, 0xffffff80, RZ, 0xc0, !PT ;  /* 0xffffff8005057812 */ /* 0x000fe200078ec0ff */
[----:B------:R-:W-:Y:S01]  /*0370*/  VIADD R16, R3, 0xffffffff ;  /* 0xffffffff03107836 */ /* 0x000fe20000000000 */
[----:B------:R-:W-:Y:S01]  /*0380*/  LEA.HI R11, R11, R4, RZ, 0x2 ;  /* 0x000000040b0b7211 */ /* 0x000fe200078f10ff */
[----:B------:R-:W2:Y:S01]  /*0390*/  LDC R12, c[0x0][0x144] ;  /* 0x00005100ff0c7b82 */ /* 0x000ea20000000800 */
[----:B------:R-:W-:Y:S01]  /*03a0*/  NOP ;  /* 0x0000000000007918 */ /* 0x000fe20000000000 */
[----:B------:R-:W-:Y:S01]  /*03b0*/  IMAD.IADD R6, R0, 0x1, -R5 ;  /* 0x0000000100067824 */ /* 0x000fe200078e0a05 */
[----:B------:R-:W-:Y:S01]  /*03c0*/  LOP3.LUT R11, R11, 0x3ffffffc, RZ, 0xc0, !PT ;  /* 0x3ffffffc0b0b7812 */ /* 0x000fe200078ec0ff */
[----:B------:R-:W-:Y:S01]  /*03d0*/  NOP ;  /* 0x0000000000007918 */ /* 0x000fe20000000000 */
[----:B------:R-:W-:-:S02]  /*03e0*/  ISETP.NE.AND P4, PT, R3, RZ, PT ;  /* 0x000000ff0300720c */ /* 0x000fc40003f85270 */
[----:B------:R-:W-:Y:S01]  /*03f0*/  SHF.R.S32.HI R5, RZ, 0x1f, R6 ;  /* 0x0000001fff057819 */ /* 0x000fe20000011406 */
[----:B------:R-:W-:Y:S01]  /*0400*/  IMAD.IADD R4, R4, 0x1, -R11 ;  /* 0x0000000104047824 */ /* 0x000fe200078e0a0b */
[----:B------:R-:W3:Y:S01]  /*0410*/  LDC R14, c[0x0][0x140] ;  /* 0x00005000ff0e7b82 */ /* 0x000ee20000000800 */
[----:B------:R-:W-:Y:S02]  /*0420*/  ISETP.GE.U32.AND P6, PT, R16, 0x2, PT ;  /* 0x000000021000780c */ /* 0x000fe40003fc6070 */
[----:B------:R-:W-:Y:S02]  /*0430*/  LEA.HI R5, R5, R6, RZ, 0x3 ;  /* 0x0000000605057211 */ /* 0x000fe400078f18ff */
[----:B-----5:R-:W-:Y:S02]  /*0440*/  ISETP.NE.OR P0, PT, R2, RZ, !P0 ;  /* 0x000000ff0200720c */ /* 0x020fe40004705670 */
[--C-:B------:R-:W-:Y:S01]  /*0450*/  SHF.R.S32.HI R2, RZ, 0x3, R5.reuse ;  /* 0x00000003ff027819 */ /* 0x100fe20000011405 */
[----:B------:R-:W5:Y:S01]  /*0460*/  LDC R13, c[0x0][0x148] ;  /* 0x00005200ff0d7b82 */ /* 0x000f620000000800 */
[----:B------:R-:W-:-:S02]  /*0470*/  SHF.R.S32.HI R5, RZ, 0x1f, R5 ;  /* 0x0000001fff057819 */ /* 0x000fc40000011405 */
[----:B0-----:R-:W-:Y:S02]  /*0480*/  I2FP.F32.U32 R10, UR8 ;  /* 0x00000008000a7c45 */ /* 0x001fe40008201000 */
[----:B------:R-:W-:-:S03]  /*0490*/  LEA.HI R5, R5, R2, RZ, 0x2 ;  /* 0x0000000205057211 */ /* 0x000fc600078f10ff */
[----:B------:R-:W-:Y:S01]  /*04a0*/  FMUL R10, R10, UR4 ;  /* 0x000000040a0a7c20 */ /* 0x000fe20008400000 */
[----:B------:R-:W-:Y:S01]  /*04b0*/  LOP3.LUT R5, R5, 0xfffffffc, RZ, 0xc0, !PT ;  /* 0xfffffffc05057812 */ /* 0x000fe200078ec0ff */
[----:B------:R-:W-:Y:S01]  /*04c0*/  VOTEU.ALL UP0, P0 ;  /* 0x00000000003f7886 */ /* 0x000fe20000000000 */
[----:B-1----:R-:W-:Y:S01]  /*04d0*/  I2FP.F32.U32 R11, R8 ;  /* 0x00000008000b7245 */ /* 0x002fe20000201000 */
[----:B------:R-:W-:Y:S01]  /*04e0*/  ULDC UR4, c[0x0][0x154] ;  /* 0x0000550000047ab9 */ /* 0x000fe20000000800 */
[----:B------:R-:W-:Y:S01]  /*04f0*/  VOTEU.ALL UP1, P0 ;  /* 0x00000000003f7886 */ /* 0x000fe20000020000 */
[----:B------:R-:W0:Y:S01]  /*0500*/  F2I.U32.TRUNC.NTZ R10, R10 ;  /* 0x0000000a000a7305 */ /* 0x000e22000020f000 */
[----:B------:R-:W-:Y:S01]  /*0510*/  IMAD.IADD R5, R2, 0x1, -R5 ;  /* 0x0000000102057824 */ /* 0x000fe200078e0a05 */
[----:B------:R-:W1:Y:S01]  /*0520*/  @!UP0 S2UR UR7, SR_CgaCtaId ;  /* 0x00000000000789c3 */ /* 0x000e620000008800 */
[----:B------:R-:W-:Y:S01]  /*0530*/  @!UP0 UMOV UR6, 0x400 ;  /* 0x0000040000068882 */ /* 0x000fe20000000000 */
[----:B---3--:R-:W-:Y:S01]  /*0540*/  ISETP.EQ.U32.AND P2, PT, R14, 0x1, PT ;  /* 0x000000010e00780c */ /* 0x008fe20003f42070 */
[----:B------:R-:W-:-:S05]  /*0550*/  IMAD R5, R4, 0x4, R5 ;  /* 0x0000000404057824 */ /* 0x000fca00078e0205 */
[----:B------:R-:W-:-:S04]  /*0560*/  LEA.HI R2, R5, R5, RZ, 0x1 ;  /* 0x0000000505027211 */ /* 0x000fc800078f08ff */
[----:B------:R-:W-:Y:S01]  /*0570*/  LOP3.LUT R4, R2, 0xfffffffe, RZ, 0xc0, !PT ;  /* 0xfffffffe02047812 */ /* 0x000fe200078ec0ff */
[----:B0-----:R-:W-:Y:S02]  /*0580*/  IMAD.MOV R15, RZ, RZ, -R10 ;  /* 0x000000ffff0f7224 */ /* 0x001fe400078e0a0a */
[----:B------:R-:W-:Y:S01]  /*0590*/  FMUL R10, R11, UR4 ;  /* 0x000000040b0a7c20 */ /* 0x000fe20008400000 */
[----:B------:R-:W-:Y:S01]  /*05a0*/  SHF.R.S32.HI R2, RZ, 0x1f, R7 ;  /* 0x0000001fff027819 */ /* 0x000fe20000011407 */
[----:B------:R-:W-:Y:S01]  /*05b0*/  UMOV UR4, 0x20 ;  /* 0x0000002000047882 */ /* 0x000fe20000000000 */
[----:B--2---:R-:W-:Y:S01]  /*05c0*/  IMAD R12, R12, R15, UR8 ;  /* 0x000000080c0c7e24 */ /* 0x004fe2000f8e020f */
[----:B------:R-:W-:-:S04]  /*05d0*/  @!UP0 UIADD3 UR4, -UR4, 0x100000, URZ ;  /* 0x0010000004048890 */ /* 0x000fc8000fffe13f */
[----:B------:R-:W-:Y:S02]  /*05e0*/  @!UP0 USHF.L.U32 UR5, UR4, 0xb, URZ ;  /* 0x0000000b04058899 */ /* 0x000fe4000800063f */
[----:B------:R-:W-:Y:S01]  /*05f0*/  @!UP0 USHF.L.U32 UR4, UR4, 0x1, URZ ;  /* 0x0000000104048899 */ /* 0x000fe2000800063f */
[C---:B------:R-:W-:Y:S01]  /*0600*/  IMAD.IADD R11, R5.reuse, 0x1, -R4 ;  /* 0x00000001050b7824 */ /* 0x040fe200078e0a04 */
[----:B------:R-:W0:Y:S01]  /*0610*/  F2I.U32.TRUNC.NTZ R10, R10 ;  /* 0x0000000a000a7305 */ /* 0x000e22000020f000 */
[----:B------:R-:W-:Y:S01]  /*0620*/  LEA.HI R2, R2, R7, RZ, 0x2 ;  /* 0x0000000702027211 */ /* 0x000fe200078f10ff */
[----:B------:R-:W-:Y:S02]  /*0630*/  IMAD.SHL.U32 R4, R5, 0x4, RZ ;  /* 0x0000000405047824 */ /* 0x000fe400078e00ff */
[----:B------:R-:W-:Y:S01]  /*0640*/  ISETP.NE.AND P3, PT, R11, R12, PT ;  /* 0x0000000c0b00720c */ /* 0x000fe20003f65270 */
[----:B-1----:R-:W-:Y:S01]  /*0650*/  @!UP0 ULEA UR6, UR7, UR6, 0x18 ;  /* 0x0000000607068291 */ /* 0x002fe2000f8ec03f */
[----:B------:R-:W-:Y:S01]  /*0660*/  LOP3.LUT R2, R2, 0xfffffffc, RZ, 0xc0, !PT ;  /* 0xfffffffc02027812 */ /* 0x000fe200078ec0ff */
[----:B------:R-:W-:Y:S01]  /*0670*/  VOTEU.ALL UP0, P0 ;  /* 0x00000000003f7886 */ /* 0x000fe20000000000 */
[----:B------:R-:W-:-:S02]  /*0680*/  LOP3.LUT R5, R5, 0xc, R4, 0x78, !PT ;  /* 0x0000000c05057812 */ /* 0x000fc400078e7804 */
[----:B------:R-:W-:Y:S01]  /*0690*/  LOP3.LUT P0, RZ, R6, 0x7, RZ, 0xc0, !PT ;  /* 0x0000000706ff7812 */ /* 0x000fe2000780c0ff */
[----:B------:R-:W-:Y:S02]  /*06a0*/  IMAD.IADD R7, R7, 0x1, -R2 ;  /* 0x0000000107077824 */ /* 0x000fe400078e0a02 */
[----:B------:R-:W-:Y:S01]  /*06b0*/  IMAD.MOV.U32 R6, RZ, RZ, 0x1 ;  /* 0x00000001ff067424 */ /* 0x000fe200078e00ff */
[----:B------:R-:W-:Y:S01]  /*06c0*/  ISETP.LT.U32.AND P0, PT, R5, 0x2, !P0 ;  /* 0x000000020500780c */ /* 0x000fe20004701070 */
[----:B0-----:R-:W-:Y:S01]  /*06d0*/  IMAD.MOV R20, RZ, RZ, -R10 ;  /* 0x000000ffff147224 */ /* 0x001fe200078e0a0a */
[----:B------:R-:W-:Y:S01]  /*06e0*/  ISETP.NE.AND P1, PT, R7, 0x3, PT ;  /* 0x000000030700780c */ /* 0x000fe20003f25270 */
[----:B------:R-:W0:Y:S02]  /*06f0*/  FENCE.VIEW.ASYNC.S ;  /* 0x00000000000073c6 */ /* 0x000e240000000000 */
[----:B0-----:R0:W1:Y:S01]  /*0700*/  @!UP0 SYNCS.EXCH.64 URZ, [UR6+0x60], UR4 ;  /* 0x00006004063f85b2 */ /* 0x0010620008000100 */
[----:B------:R-:W-:Y:S01]  /*0710*/  @P3 LEA.HI R2, R5, R5, RZ, 0x1 ;  /* 0x0000000505023211 */ /* 0x000fe200078f08ff */
[----:B-----5:R-:W-:Y:S01]  /*0720*/  IMAD R11, R13, R20, R8 ;  /* 0x000000140d0b7224 */ /* 0x020fe200078e0208 */
[----:B------:R-:W-:-:S02]  /*0730*/  ISETP.EQ.OR P1, PT, R7, RZ, !P1 ;  /* 0x000000ff0700720c */ /* 0x000fc40004f22670 */
[----:B------:R-:W-:Y:S02]  /*0740*/  @P3 SHF.R.S32.HI R2, RZ, 0x1, R2 ;  /* 0x00000001ff023819 */ /* 0x000fe40000011402 */
[----:B------:R-:W-:Y:S02]  /*0750*/  ISETP.EQ.AND P1, PT, R3, RZ, P1 ;  /* 0x000000ff0300720c */ /* 0x000fe40000f22270 */
[----:B------:R-:W-:Y:S02]  /*0760*/  @P3 ISETP.NE.AND P5, PT, R2, R11, PT ;  /* 0x0000000b0200320c */ /* 0x000fe40003fa5270 */
[----:B------:R-:W-:Y:S02]  /*0770*/  SEL R3, RZ, 0x1, !P0 ;  /* 0x00000001ff037807 */ /* 0x000fe40004000000 */
[----:B------:R-:W-:Y:S02]  /*0780*/  @P3 SEL R6, RZ, 0x1, P5 ;  /* 0x00000001ff063807 */ /* 0x000fe40002800000 */
[----:B------:R-:W-:Y:S01]  /*0790*/  SEL R4, RZ, 0x1, !P1 ;  /* 0x00000001ff047807 */ /* 0x000fe20004800000 */
[----:B------:R0:W2:Y:S01]  /*07a0*/  @!UP1 SYNCS.EXCH.64 URZ, [UR6+0x68], UR4 ;  /* 0x00006804063f95b2 */ /* 0x0000a20008000100 */
[----:B------:R-:W-:Y:S01]  /*07b0*/  LOP3.LUT R6, R6, R3, RZ, 0xc0, !PT ;  /* 0x0000000306067212 */ /* 0x000fe200078ec0ff */
[----:B------:R-:W-:Y:S01]  /*07c0*/  NOP ;  /* 0x0000000000007918 */ /* 0x000fe20000000000 */
[----:B------:R-:W-:Y:S01]  /*07d0*/  SEL R4, R4, 0x2, P6 ;  /* 0x0000000204047807 */ /* 0x000fe20003000000 */
[----:B------:R-:W-:Y:S06]  /*07e0*/  @!P2 BRA `(.L_x_3) ;  /* 0x000000000008a947 */ /* 0x000fec0003800000 */
[----:B-12-4-:R-:W-:Y:S01]  /*07f0*/  UCGABAR_ARV ;  /* 0x00000000000079c7 */ /* 0x016fe20008000000 */
[----:B------:R-:W-:Y:S05]  /*0800*/  BRA `(.L_x_4) ;  /* 0x0000000000047947 */ /* 0x000fea0003800000 */
.L_x_3:
[----:B-12-4-:R-:W-:Y:S01]  /*0810*/  NOP ;  /* 0x0000000000007918 */ /* 0x016fe20000000000 */
.L_x_4:
[----:B------:R-:W1:Y:S01]  /*0820*/  LDC R2, c[0x0][0x65c] ;  /* 0x00019700ff027b82 */ /* 0x000e620000000800 */
[----:B------:R-:W-:Y:S01]  /*0830*/  IMAD.MOV.U32 R3, RZ, RZ, RZ ;  /* 0x000000ffff037224 */ /* 0x000fe200078e00ff */
[----:B-1----:R-:W-:Y:S01]  /*0840*/  ISETP.NE.AND P3, PT, R2, 0x1, PT ;  /* 0x000000010200780c */ /* 0x002fe20003f65270 */
[----:B------:R-:W-:-:S12]  /*0850*/  IMAD.U32 R2, RZ, RZ, UR8 ;  /* 0x00000008ff027e24 */ /* 0x000fd8000f8e00ff */
[----:B------:R-:W1:Y:S01]  /*0860*/  @P3 LDC R15, c[0x0][0x10] ;  /* 0x00000400ff0f3b82 */ /* 0x000e620000000800 */
[----:B------:R-:W-:Y:S02]  /*0870*/  @P3 IMAD.MOV.U32 R9, RZ, RZ, RZ ;  /* 0x000000ffff093224 */ /* 0x000fe400078e00ff */
[----:B------:R-:W-:-:S05]  /*0880*/  @P3 IMAD.MOV.U32 R17, RZ, RZ, RZ ;  /* 0x000000ffff113224 */ /* 0x000fca00078e00ff */
[----:B------:R-:W2:Y:S01]  /*0890*/  @!P3 LDC R11, c[0x0][0xc] ;  /* 0x00000300ff0bbb82 */ /* 0x000ea20000000800 */
[----:B-1----:R-:W-:-:S04]  /*08a0*/  @P3 IMAD.WIDE.U32 R14, R15, UR8, R8 ;  /* 0x000000080f0e3c25 */ /* 0x002fc8000f8e0008 */
[----:B--2---:R-:W-:-:S04]  /*08b0*/  @!P3 IMAD.WIDE.U32 R10, R8, R11, R2 ;  /* 0x0000000b080ab225 */ /* 0x004fc800078e0002 */
[----:B------:R-:W-:Y:S02]  /*08c0*/  @P3 IMAD.MOV.U32 R2, RZ, RZ, R14 ;  /* 0x000000ffff023224 */ /* 0x000fe400078e000e */
[----:B------:R-:W-:Y:S02]  /*08d0*/  @P3 IMAD.IADD R3, R15, 0x1, R17 ;  /* 0x000000010f033824 */ /* 0x000fe400078e0211 */
[----:B------:R-:W-:Y:S02]  /*08e0*/  @!P3 IMAD.MOV.U32 R2, RZ, RZ, R10 ;  /* 0x000000ffff02b224 */ /* 0x000fe400078e000a */
[----:B------:R-:W-:Y:S01]  /*08f0*/  @!P3 IMAD.MOV.U32 R3, RZ, RZ, R11 ;  /* 0x000000ffff03b224 */ /* 0x000fe200078e000b */
[----:B------:R-:W-:Y:S06]  /*0900*/  @!P2 BRA `(.L_x_5) ;  /* 0x00000000000ca947 */ /* 0x000fec0003800000 */
[----:B------:R-:W-:Y:S01]  /*0910*/  UCGABAR_WAIT ;  /* 0x0000000000007dc7 */ /* 0x000fe20008000000 */
[----:B------:R-:W-:Y:S01]  /*0920*/  CCTL.IVALL ;  /* 0x00000000ff00798f */ /* 0x000fe20002000000 */
[----:B------:R-:W-:Y:S05]  /*0930*/  BRA `(.L_x_6) ;  /* 0x0000000000047947 */ /* 0x000fea0003800000 */
.L_x_5:
[----:B------:R-:W-:Y:S06]  /*0940*/  BAR.SYNC.DEFER_BLOCKING 0x0 ;  /* 0x0000000000007b1d */ /* 0x000fec0000010000 */
.L_x_6:
[----:B------:R-:W-:Y:S05]  /*0950*/  @!P4 BRA `(.L_x_7) ;  /* 0x00000074009cc947 */ /* 0x000fea0003800000 */
[----:B------:R-:W-:-:S13]  /*0960*/  ISETP.GT.U32.AND P0, PT, R16, 0x1, PT ;  /* 0x000000011000780c */ /* 0x000fda0003f04070 */
[----:B0-----:R-:W-:Y:S05]  /*0970*/  @P0 EXIT ;  /* 0x000000000000094d */ /* 0x001fea0003800000 */
[----:B------:R-:W-:Y:S01]  /*0980*/  ULDC.64 UR4, c[0x0][0x650] ;  /* 0x0001940000047ab9 */ /* 0x000fe20000000a00 */
[----:B------:R-:W-:Y:S01]  /*0990*/  PRMT R14, RZ, 0x7610, R14 ;  /* 0x00007610ff0e7816 */ /* 0x000fe2000000000e */
[----:B------:R-:W-:Y:S01]  /*09a0*/  IMAD.MOV.U32 R10, RZ, RZ, -0x1 ;  /* 0xffffffffff0a7424 */ /* 0x000fe200078e00ff */
[----:B------:R-:W-:Y:S01]  /*09b0*/  ISETP.GE.U32.AND P0, PT, R2, UR4, PT ;  /* 0x0000000402007c0c */ /* 0x000fe2000bf06070 */
[----:B------:R-:W-:Y:S02]  /*09c0*/  IMAD.MOV.U32 R11, RZ, RZ, -0x1 ;  /* 0xffffffffff0b7424 */ /* 0x000fe400078e00ff */
[----:B------:R-:W-:Y:S01]  /*09d0*/  IMAD.MOV.U32 R7, RZ, RZ, -0x1 ;  /* 0xffffffffff077424 */ /* 0x000fe200078e00ff */
[----:B------:R-:W-:-:S13]  /*09e0*/  ISETP.GE.U32.AND.EX P0, PT, R3, UR5, PT, P0 ;  /* 0x0000000503007c0c */ /* 0x000fda000bf06100 */
[----:B------:R-:W-:Y:S05]  /*09f0*/  @P0 BRA `(.L_x_8) ;  /* 0x0000000400280947 */ /* 0x000fea0003800000 */
[----:B------:R-:W0:Y:S01]  /*0a00*/  LDC.64 R22, c[0x0][0x628] ;  /* 0x00018a00ff167b82 */ /* 0x000e220000000a00 */
[----:B------:R-:W-:Y:S02]  /*0a10*/  IMAD.MOV.U32 R10, RZ, RZ, R2 ;  /* 0x000000ffff0a7224 */ /* 0x000fe400078e0002 */
[----:B------:R-:W-:-:S05]  /*0a20*/  IMAD.MOV.U32 R11, RZ, RZ, R3 ;  /* 0x000000ffff0b7224 */ /* 0x000fca00078e0003 */
[----:B------:R-:W1:Y:S08]  /*0a30*/  LDC R18, c[0x0][0x630] ;  /* 0x00018c00ff127b82 */ /* 0x000e700000000800 */
[----:B------:R-:W2:Y:S01]  /*0a40*/  LDC.64 R24, c[0x0][0x620] ;  /* 0x00018800ff187b82 */ /* 0x000ea20000000a00 */
[----:B0-----:R-:W-:-:S04]  /*0a50*/  ISETP.NE.U32.AND P0, PT, R22, RZ, PT ;  /* 0x000000ff1600720c */ /* 0x001fc80003f05070 */
[----:B------:R-:W-:-:S13]  /*0a60*/  ISETP.NE.AND.EX P0, PT, R23, RZ, PT, P0 ;  /* 0x000000ff1700720c */ /* 0x000fda0003f05300 */
[----:B-12---:R-:W-:Y:S05]  /*0a70*/  @!P0 BRA `(.L_x_9) ;  /* 0x0000000000288947 */ /* 0x006fea0003800000 */
[----:B------:R-:W0:Y:S02]  /*0a80*/  LDC R7, c[0x0][0x634] ;  /* 0x00018d00ff077b82 */ /* 0x000e240000000800 */
[----:B0-----:R-:W-:-:S05]  /*0a90*/  IADD3 R7, P0, R2, R7, RZ ;  /* 0x0000000702077210 */ /* 0x001fca0007f1e0ff */
[----:B------:R-:W-:-:S04]  /*0aa0*/  IMAD.X R19, RZ, RZ, R3, P0 ;  /* 0x000000ffff137224 */ /* 0x000fc800000e0603 */
[----:B------:R-:W-:-:S04]  /*0ab0*/  IMAD.WIDE.U32 R10, R19, R22, RZ ;  /* 0x00000016130a7225 */ /* 0x000fc800078e00ff */
[----:B------:R-:W-:-:S04]  /*0ac0*/  IMAD.WIDE.U32 R14, P0, R7, R23, R10 ;  /* 0x00000017070e7225 */ /* 0x000fc8000780000a */
[----:B------:R-:W-:-:S04]  /*0ad0*/  IMAD.WIDE.U32 R10, R7, R22, RZ ;  /* 0x00000016070a7225 */ /* 0x000fc800078e00ff */
[----:B------:R-:W-:Y:S01]  /*0ae0*/  IMAD.X R17, RZ, RZ, RZ, P0 ;  /* 0x000000ffff117224 */ /* 0x000fe200000e06ff */
[----:B------:R-:W-:Y:S01]  /*0af0*/  IADD3 RZ, P0, R11, R14, RZ ;  /* 0x0000000e0bff7210 */ /* 0x000fe20007f1e0ff */
[----:B------:R-:W-:-:S04]  /*0b00*/  IMAD.MOV.U32 R16, RZ, RZ, R15 ;  /* 0x000000ffff107224 */ /* 0x000fc800078e000f */
[----:B------:R-:W-:-:S08]  /*0b10*/  IMAD.WIDE.U32.X R10, R19, R23, R16, P0 ;  /* 0x00000017130a7225 */ /* 0x000fd000000e0410 */
.L_x_9:
[----:B------:R-:W0:Y:S01]  /*0b20*/  LDC.64 R26, c[0x0][0x640] ;  /* 0x00019000ff1a7b82 */ /* 0x000e220000000a00 */
[--C-:B------:R-:W-:Y:S01]  /*0b30*/  SHF.R.U64 R28, R10, R18, R11.reuse ;  /* 0x000000120a1c7219 */ /* 0x100fe2000000120b */
[----:B------:R-:W-:Y:S01]  /*0b40*/  IMAD R29, R13, R20, R8 ;  /* 0x000000140d1d7224 */ /* 0x000fe200078e0208 */
[----:B------:R-:W-:Y:S01]  /*0b50*/  SHF.R.U32.HI R7, RZ, R18, R11 ;  /* 0x00000012ff077219 */ /* 0x000fe2000001160b */
[----:B------:R-:W-:Y:S01]  /*0b60*/  IMAD.MOV.U32 R23, RZ, RZ, 0x1 ;  /* 0x00000001ff177424 */ /* 0x000fe200078e00ff */
[----:B------:R-:W-:-:S03]  /*0b70*/  IADD3 R9, P0, RZ, -R28, RZ ;  /* 0x8000001cff097210 */ /* 0x000fc60007f1e0ff */
[----:B------:R-:W1:Y:S02]  /*0b80*/  LDC R16, c[0x0][0x618] ;  /* 0x00018600ff107b82 */ /* 0x000e640000000800 */
[----:B------:R-:W-:Y:S02]  /*0b90*/  IMAD.X R7, RZ, RZ, ~R7, P0 ;  /* 0x000000ffff077224 */ /* 0x000fe400000e0e07 */
[----:B------:R-:W-:-:S04]  /*0ba0*/  IMAD.WIDE.U32 R10, R9, R24, R2 ;  /* 0x00000018090a7225 */ /* 0x000fc800078e0002 */
[----:B------:R-:W2:Y:S01]  /*0bb0*/  LDC R15, c[0x0][0x608] ;  /* 0x00018200ff0f7b82 */ /* 0x000ea20000000800 */
[----:B------:R-:W-:-:S04]  /*0bc0*/  IMAD R14, R7, R24, RZ ;  /* 0x00000018070e7224 */ /* 0x000fc800078e02ff */
[----:B------:R-:W-:-:S03]  /*0bd0*/  IMAD R7, R9, R25, R14 ;  /* 0x0000001909077224 */ /* 0x000fc600078e020e */
[----:B------:R-:W3:Y:S01]  /*0be0*/  LDC R22, c[0x0][0x658] ;  /* 0x00019600ff167b82 */ /* 0x000ee20000000800 */
[----:B------:R-:W-:Y:S01]  /*0bf0*/  IMAD.IADD R7, R11, 0x1, R7 ;  /* 0x000000010b077824 */ /* 0x000fe200078e0207 */
[----:B0-----:R-:W-:-:S04]  /*0c00*/  ISETP.NE.U32.AND P0, PT, R26, RZ, PT ;  /* 0x000000ff1a00720c */ /* 0x001fc80003f05070 */
[----:B------:R-:W-:Y:S02]  /*0c10*/  ISETP.NE.AND.EX P0, PT, R27, RZ, PT, P0 ;  /* 0x000000ff1b00720c */ /* 0x000fe40003f05300 */
[----:B------:R-:W0:Y:S01]  /*0c20*/  LDC R18, c[0x0][0x600] ;  /* 0x00018000ff127b82 */ /* 0x000e220000000800 */
[-CC-:B-1----:R-:W-:Y:S02]  /*0c30*/  SHF.R.U64 R19, R10, R16.reuse, R7.reuse ;  /* 0x000000100a137219 */ /* 0x182fe40000001207 */
[----:B------:R-:W-:Y:S01]  /*0c40*/  SHF.R.U32.HI R10, RZ, R16, R7 ;  /* 0x00000010ff0a7219 */ /* 0x000fe20000011607 */
[----:B------:R-:W-:-:S04]  /*0c50*/  IMAD.MOV.U32 R7, RZ, RZ, -0x1 ;  /* 0xffffffffff077424 */ /* 0x000fc800078e00ff */
[----:B------:R-:W1:Y:S01]  /*0c60*/  LDC R21, c[0x0][0x648] ;  /* 0x00019200ff157b82 */ /* 0x000e620000000800 */
[-CC-:B--2---:R-:W-:Y:S02]  /*0c70*/  SHF.R.U64 R16, R19, R15.reuse, R10.reuse ;  /* 0x0000000f13107219 */ /* 0x184fe4000000120a */
[----:B------:R-:W-:-:S05]  /*0c80*/  SHF.R.U32.HI R9, RZ, R15, R10 ;  /* 0x0000000fff097219 */ /* 0x000fca000001160a */
[----:B------:R-:W2:Y:S01]  /*0c90*/  LDC R24, c[0x0][0x638] ;  /* 0x00018e00ff187b82 */ /* 0x000ea20000000800 */
[-CC-:B---3--:R-:W-:Y:S02]  /*0ca0*/  SHF.R.U64 R20, R16, R22.reuse, R9.reuse ;  /* 0x0000001610147219 */ /* 0x188fe40000001209 */
[-C--:B------:R-:W-:Y:S02]  /*0cb0*/  SHF.L.U32 R7, R7, R22.reuse, RZ ;  /* 0x0000001607077219 */ /* 0x080fe400000006ff */
[----:B------:R-:W-:Y:S01]  /*0cc0*/  SHF.R.U32.HI R9, RZ, R22, R9 ;  /* 0x00000016ff097219 */ /* 0x000fe20000011609 */
[----:B------:R-:W-:Y:S01]  /*0cd0*/  IMAD.MOV.U32 R8, RZ, RZ, R20 ;  /* 0x000000ffff087224 */ /* 0x000fe200078e0014 */
[----:B------:R-:W-:Y:S01]  /*0ce0*/  LOP3.LUT R13, RZ, R7, RZ, 0x33, !PT ;  /* 0x00000007ff0d7212 */ /* 0x000fe200078e33ff */
[----:B------:R-:W3:Y:S01]  /*0cf0*/  LDC R25, c[0x0][0x610] ;  /* 0x00018400ff197b82 */ /* 0x000ee20000000800 */
[----:B------:R-:W-:Y:S05]  /*0d00*/  @!P0 BRA `(.L_x_10) ;  /* 0x0000000000288947 */ /* 0x000fea0003800000 */
[----:B------:R-:W4:Y:S02]  /*0d10*/  LDC R7, c[0x0][0x64c] ;  /* 0x00019300ff077b82 */ /* 0x000f240000000800 */
[----:B----4-:R-:W-:-:S05]  /*0d20*/  IADD3 R7, P0, R20, R7, RZ ;  /* 0x0000000714077210 */ /* 0x010fca0007f1e0ff */
        /* <DEDUP_REMOVED lines=8> */
.L_x_10:
[----:B-1----:R-:W-:Y:S01]  /*0db0*/  SHF.R.U64 R9, R8, R21, R9 ;  /* 0x0000001508097219 */ /* 0x002fe20000001209 */
[----:B0-----:R-:W-:Y:S01]  /*0dc0*/  VIADD R10, R18, 0xffffffff ;  /* 0xffffffff120a7836 */ /* 0x001fe20000000000 */
[----:B------:R-:W-:Y:S01]  /*0dd0*/  SHF.L.U32 R7, R23, R22, RZ ;  /* 0x0000001617077219 */ /* 0x000fe200000006ff */
[----:B------:R-:W-:Y:S01]  /*0de0*/  IMAD.MOV.U32 R14, RZ, RZ, 0x1 ;  /* 0x00000001ff0e7424 */ /* 0x000fe200078e00ff */
[----:B------:R-:W-:Y:S01]  /*0df0*/  LOP3.LUT R8, R16, R13, RZ, 0xc0, !PT ;  /* 0x0000000d10087212 */ /* 0x000fe200078ec0ff */
[----:B------:R-:W-:Y:S01]  /*0e00*/  IMAD.MOV R11, RZ, RZ, -R9 ;  /* 0x000000ffff0b7224 */ /* 0x000fe200078e0a09 */
[----:B------:R-:W-:Y:S02]  /*0e10*/  SEL R12, R12, R29, !P3 ;  /* 0x0000001d0c0c7207 */ /* 0x000fe40005800000 */
[----:B------:R-:W-:Y:S01]  /*0e20*/  LOP3.LUT R10, R19, R10, RZ, 0xc0, !PT ;  /* 0x0000000a130a7212 */ /* 0x000fe200078ec0ff */
[----:B------:R-:W-:Y:S02]  /*0e30*/  IMAD R9, R7, R9, R8 ;  /* 0x0000000907097224 */ /* 0x000fe400078e0208 */
[----:B--2---:R-:W-:-:S02]  /*0e40*/  IMAD R7, R11, R24, R20 ;  /* 0x000000180b077224 */ /* 0x004fc400078e0214 */
[----:B---3--:R-:W-:Y:S02]  /*0e50*/  IMAD R12, R9, R25, R12 ;  /* 0x00000019090c7224 */ /* 0x008fe400078e020c */
[----:B------:R-:W-:-:S05]  /*0e60*/  IMAD R7, R7, R18, R10 ;  /* 0x0000001207077224 */ /* 0x000fca00078e020a */
[----:B------:R-:W-:Y:S02]  /*0e70*/  SEL R11, R7, R12, !P3 ;  /* 0x0000000c070b7207 */ /* 0x000fe40005800000 */
[----:B------:R-:W-:Y:S01]  /*0e80*/  SEL R10, R12, R7, !P3 ;  /* 0x000000070c0a7207 */ /* 0x000fe20005800000 */
[----:B------:R-:W-:-:S07]  /*0e90*/  IMAD.MOV.U32 R7, RZ, RZ, R28 ;  /* 0x000000ffff077224 */ /* 0x000fce00078e001c */
.L_x_8:
[----:B------:R-:W-:-:S08]  /*0ea0*/  NOP ;  /* 0x0000000000007918 */ /* 0x000fd00000000000 */
[----:B------:R-:W0:Y:S02]  /*0eb0*/  USETMAXREG.TRY_ALLOC.CTAPOOL UP0, 0xe8 ;  /* 0x000000e8000079c8 */ /* 0x000e240008000600 */
[----:B0-----:R-:W-:-:S13]  /*0ec0*/  PLOP3.LUT P0, PT, PT, PT, UP0, 0x80, 0x0 ;  /* 0x000000000000781c */ /* 0x001fda0003f0f008 */
[----:B------:R-:W-:Y:S05]  /*0ed0*/  @!P0 BRA `(.L_x_8) ;  /* 0xfffffffc00f08947 */ /* 0x000fea000383ffff */
[----:B------:R-:W-:Y:S01]  /*0ee0*/  ULDC.64 UR4, c[0x0][0x598] ;  /* 0x0001660000047ab9 */ /* 0x000fe20000000a00 */
[----:B------:R-:W-:Y:S01]  /*0ef0*/  ULDC.64 UR16, c[0x0][0x208] ;  /* 0x0000820000107ab9 */ /* 0x000fe20000000a00 */
[----:B------:R-:W-:-:S04]  /*0f00*/  ISETP.NE.U32.AND P0, PT, RZ, UR4, PT ;  /* 0x00000004ff007c0c */ /* 0x000fc8000bf05070 */
[----:B------:R-:W-:-:S13]  /*0f10*/  ISETP.NE.AND.EX P0, PT, RZ, UR5, PT, P0 ;  /* 0x00000005ff007c0c */ /* 0x000fda000bf05300 */
[----:B------:R-:W-:Y:S05]  /*0f20*/  @!P0 BRA `(.L_x_11) ;  /* 0x00000000001c8947 */ /* 0x000fea0003800000 */
[----:B------:R-:W0:Y:S02]  /*0f30*/  LDC.64 R8, c[0x0][0x598] ;  /* 0x00016600ff087b82 */ /* 0x000e240000000a00 */
[----:B0-----:R-:W2:Y:S02]  /*0f40*/  LDG.E.64 R8, desc[UR16][R8.64] ;  /* 0x0000001008087981 */ /* 0x001ea4000c1e1b00 */
[----:B--2---:R-:W-:-:S04]  /*0f50*/  ISETP.NE.U32.AND P0, PT, R8, RZ, PT ;  /* 0x000000ff0800720c */ /* 0x004fc80003f05070 */
[----:B------:R-:W-:-:S13]  /*0f60*/  ISETP.NE.AND.EX P0, PT, R9, RZ, PT, P0 ;  /* 0x000000ff0900720c */ /* 0x000fda0003f05300 */
[----:B------:R-:W-:Y:S05]  /*0f70*/  @!P0 BRA `(.L_x_11) ;  /* 0x0000000000088947 */ /* 0x000fea0003800000 */
[----:B------:R0:W5:Y:S01]  /*0f80*/  LD.E R8, desc[UR16][R8.64] ;  /* 0x0000001008087980 */ /* 0x000162000c101900 */
[----:B------:R-:W-:Y:S05]  /*0f90*/  BRA `(.L_x_12) ;  /* 0x0000000000207947 */ /* 0x000fea0003800000 */
.L_x_11:
[----:B------:R-:W-:Y:S02]  /*0fa0*/  ULDC.64 UR4, c[0x0][0x588] ;  /* 0x0001620000047ab9 */ /* 0x000fe40000000a00 */
[----:B------:R-:W-:-:S04]  /*0fb0*/  ISETP.NE.U32.AND P0, PT, RZ, UR4, PT ;  /* 0x00000004ff007c0c */ /* 0x000fc8000bf05070 */
[----:B------:R-:W-:-:S13]  /*0fc0*/  ISETP.NE.AND.EX P0, PT, RZ, UR5, PT, P0 ;  /* 0x00000005ff007c0c */ /* 0x000fda000bf05300 */
[----:B------:R-:W-:Y:S05]  /*0fd0*/  @!P0 BRA `(.L_x_13) ;  /* 0x00000000000c8947 */ /* 0x000fea0003800000 */
[----:B------:R-:W0:Y:S02]  /*0fe0*/  LDC.64 R8, c[0x0][0x588] ;  /* 0x00016200ff087b82 */ /* 0x000e240000000a00 */
[----:B0-----:R1:W5:Y:S01]  /*0ff0*/  LDG.E R8, desc[UR16][R8.64] ;  /* 0x0000001008087981 */ /* 0x001362000c1e1900 */
[----:B------:R-:W-:Y:S05]  /*1000*/  BRA `(.L_x_12) ;  /* 0x0000000000047947 */ /* 0x000fea0003800000 */
.L_x_13:
[----:B------:R-:W2:Y:S02]  /*1010*/  LDC R8, c[0x0][0x580] ;  /* 0x00016000ff087b82 */ /* 0x000ea40000000800 */
.L_x_12:
[----:B------:R-:W-:Y:S02]  /*1020*/  ULDC.64 UR4, c[0x0][0x5a0] ;  /* 0x0001680000047ab9 */ /* 0x000fe40000000a00 */
[----:B------:R-:W-:-:S04]  /*1030*/  ISETP.NE.U32.AND P0, PT, RZ, UR4, PT ;  /* 0x00000004ff007c0c */ /* 0x000fc8000bf05070 */
[----:B------:R-:W-:-:S13]  /*1040*/  ISETP.NE.AND.EX P0, PT, RZ, UR5, PT, P0 ;  /* 0x00000005ff007c0c */ /* 0x000fda000bf05300 */
[----:B------:R-:W-:Y:S05]  /*1050*/  @!P0 BRA `(.L_x_14) ;  /* 0x00000000001c8947 */ /* 0x000fea0003800000 */
[----:B------:R-:W3:Y:S02]  /*1060*/  LDC.64 R12, c[0x0][0x5a0] ;  /* 0x00016800ff0c7b82 */ /* 0x000ee40000000a00 */
[----:B---3--:R-:W3:Y:S02]  /*1070*/  LDG.E.64 R12, desc[UR16][R12.64] ;  /* 0x000000100c0c7981 */ /* 0x008ee4000c1e1b00 */
[----:B---3--:R-:W-:-:S04]  /*1080*/  ISETP.NE.U32.AND P0, PT, R12, RZ, PT ;  /* 0x000000ff0c00720c */ /* 0x008fc80003f05070 */
[----:B------:R-:W-:-:S13]  /*1090*/  ISETP.NE.AND.EX P0, PT, R13, RZ, PT, P0 ;  /* 0x000000ff0d00720c */ /* 0x000fda0003f05300 */
[----:B------:R-:W-:Y:S05]  /*10a0*/  @!P0 BRA `(.L_x_14) ;  /* 0x0000000000088947 */ /* 0x000fea0003800000 */
[----:B01----:R0:W5:Y:S01]  /*10b0*/  LD.E R9, desc[UR16][R12.64] ;  /* 0x000000100c097980 */ /* 0x003162000c101900 */
[----:B------:R-:W-:Y:S05]  /*10c0*/  BRA `(.L_x_15) ;  /* 0x0000000000207947 */ /* 0x000fea0003800000 */
.L_x_14:
[----:B------:R-:W-:Y:S02]  /*10d0*/  ULDC.64 UR4, c[0x0][0x590] ;  /* 0x0001640000047ab9 */ /* 0x000fe40000000a00 */
[----:B------:R-:W-:-:S04]  /*10e0*/  ISETP.NE.U32.AND P0, PT, RZ, UR4, PT ;  /* 0x00000004ff007c0c */ /* 0x000fc8000bf05070 */
[----:B------:R-:W-:-:S13]  /*10f0*/  ISETP.NE.AND.EX P0, PT, RZ, UR5, PT, P0 ;  /* 0x00000005ff007c0c */ /* 0x000fda000bf05300 */
[----:B------:R-:W-:Y:S05]  /*1100*/  @!P0 BRA `(.L_x_16) ;  /* 0x00000000000c8947 */ /* 0x000fea0003800000 */
[----:B------:R-:W0:Y:S02]  /*1110*/  LDC.64 R12, c[0x0][0x590] ;  /* 0x00016400ff0c7b82 */ /* 0x000e240000000a00 */
[----:B01----:R1:W5:Y:S01]  /*1120*/  LDG.E R9, desc[UR16][R12.64] ;  /* 0x000000100c097981 */ /* 0x003362000c1e1900 */
[----:B------:R-:W-:Y:S05]  /*1130*/  BRA `(.L_x_15) ;  /* 0x0000000000047947 */ /* 0x000fea0003800000 */
.L_x_16:
[----:B01----:R-:W3:Y:S02]  /*1140*/  LDC R9, c[0x0][0x584] ;  /* 0x00016100ff097b82 */ /* 0x003ee40000000800 */
.L_x_15:
[----:B------:R-:W-:-:S13]  /*1150*/  LOP3.LUT P0, RZ, R14, 0xff, RZ, 0xc0, !PT ;  /* 0x000000ff0eff7812 */ /* 0x000fda000780c0ff */
[----:B------:R-:W-:Y:S05]  /*1160*/  @!P0 EXIT ;  /* 0x000000000000894d */ /* 0x000fea0003800000 */
[----:B------:R-:W-:Y:S01]  /*1170*/  ULDC UR4, c[0x0][0x28c] ;  /* 0x0000a30000047ab9 */ /* 0x000fe20000000800 */
[----:B------:R-:W-:Y:S01]  /*1180*/  LOP3.LUT R144, R4, 0x1, RZ, 0xfc, !PT ;  /* 0x0000000104907812 */ /* 0x000fe200078efcff */
[----:B------:R-:W-:-:S04]  /*1190*/  UIADD3 UR4, UR4, 0x1f, URZ ;  /* 0x0000001f04047890 */ /* 0x000fc8000fffe03f */
[----:B------:R-:W-:-:S04]  /*11a0*/  USHF.R.S32.HI UR5, URZ, 0x1f, UR4 ;  /* 0x0000001f3f057899 */ /* 0x000fc80008011404 */
[----:B------:R-:W-:-:S03]  /*11b0*/  ULEA.HI UR5, UR5, UR4, URZ, 0x5 ;  /* 0x0000000405057291 */ /* 0x000fc6000f8f283f */
[----:B------:R-:W-:Y:S01]  /*11c0*/  UMOV UR4, URZ ;  /* 0x0000003f00047c82 */ /* 0x000fe20008000000 */
[----:B------:R-:W-:-:S03]  /*11d0*/  USHF.R.S32.HI UR9, URZ, 0x5, UR5 ;  /* 0x000000053f097899 */ /* 0x000fc60008011405 */
[----:B------:R-:W-:-:S09]  /*11e0*/  UMOV UR5, URZ ;  /* 0x0000003f00057c82 */ /* 0x000fd20008000000 */
.L_x_171:
[----:B01----:R-:W-:Y:S01]  /*11f0*/  LOP3.LUT R12, R0, 0x80, RZ, 0xc0, !PT ;  /* 0x00000080000c7812 */ /* 0x003fe200078ec0ff */
[----:B------:R-:W0:Y:S01]  /*1200*/  S2UR UR13, SR_CgaCtaId ;  /* 0x00000000000d79c3 */ /* 0x000e220000008800 */
[----:B------:R-:W-:Y:S01]  /*1210*/  UMOV UR12, 0x400 ;  /* 0x00000400000c7882 */ /* 0x000fe20000000000 */
[----:B------:R-:W-:Y:S01]  /*1220*/  UMOV UR6, URZ ;  /* 0x0000003f00067c82 */ /* 0x000fe20008000000 */
[----:B------:R-:W-:Y:S01]  /*1230*/  SHF.R.U32.HI R12, RZ, 0x7, R12 ;  /* 0x00000007ff0c7819 */ /* 0x000fe2000001160c */
[----:B------:R-:W-:Y:S01]  /*1240*/  UMOV UR7, URZ ;  /* 0x0000003f00077c82 */ /* 0x000fe20008000000 */
[----:B------:R-:W-:Y:S01]  /*1250*/  UMOV UR18, UR5 ;  /* 0x0000000500127c82 */ /* 0x000fe20008000000 */
[----:B------:R-:W-:Y:S02]  /*1260*/  CS2R R20, SRZ ;  /* 0x0000000000147805 */ /* 0x000fe4000001ff00 */
[----:B------:R-:W-:Y:S01]  /*1270*/  CS2R R18, SRZ ;  /* 0x0000000000127805 */ /* 0x000fe2000001ff00 */
[----:B------:R-:W1:Y:S01]  /*1280*/  LDC R13, c[0x0][0x28c] ;  /* 0x0000a300ff0d7b82 */ /* 0x000e620000000800 */
[----:B----4-:R-:W4:Y:S01]  /*1290*/  SHFL.IDX PT, R12, R12, RZ, 0x1f ;  /* 0x00001fff0c0c7589 */ /* 0x010f2200000e0000 */
[----:B------:R-:W-:-:S02]  /*12a0*/  CS2R R22, SRZ ;  /* 0x0000000000167805 */ /* 0x000fc4000001ff00 */
[----:B------:R-:W-:Y:S02]  /*12b0*/  CS2R R88, SRZ ;  /* 0x0000000000587805 */ /* 0x000fe4000001ff00 */
[----:B------:R-:W-:Y:S02]  /*12c0*/  CS2R R90, SRZ ;  /* 0x00000000005a7805 */ /* 0x000fe4000001ff00 */
[----:B------:R-:W-:Y:S02]  /*12d0*/  CS2R R92, SRZ ;  /* 0x00000000005c7805 */ /* 0x000fe4000001ff00 */
[----:B------:R-:W-:Y:S02]  /*12e0*/  CS2R R94, SRZ ;  /* 0x00000000005e7805 */ /* 0x000fe4000001ff00 */
[----:B------:R-:W-:Y:S02]  /*12f0*/  CS2R R98, SRZ ;  /* 0x0000000000627805 */ /* 0x000fe4000001ff00 */
        /* <DEDUP_REMOVED lines=16> */
[----:B-1----:R-:W-:Y:S02]  /*1400*/  ISETP.GE.AND P0, PT, R13, 0x1, PT ;  /* 0x000000010d00780c */ /* 0x002fe40003f06270 */
[----:B------:R-:W-:Y:S02]  /*1410*/  CS2R R130, SRZ ;  /* 0x0000000000827805 */ /* 0x000fe4000001ff00 */
[----:B----4-:R-:W-:-:S02]  /*1420*/  R2UR UR8, R12 ;  /* 0x000000000c0872ca */ /* 0x010fc400000e0000 */
[----:B------:R-:W-:Y:S02]  /*1430*/  CS2R R132, SRZ ;  /* 0x0000000000847805 */ /* 0x000fe4000001ff00 */
[----:B------:R-:W-:Y:S02]  /*1440*/  CS2R R134, SRZ ;  /* 0x0000000000867805 */ /* 0x000fe4000001ff00 */
[----:B------:R-:W-:Y:S02]  /*1450*/  CS2R R136, SRZ ;  /* 0x0000000000887805 */ /* 0x000fe4000001ff00 */
[----:B------:R-:W-:Y:S02]  /*1460*/  CS2R R138, SRZ ;  /* 0x00000000008a7805 */ /* 0x000fe4000001ff00 */
[----:B------:R-:W-:Y:S02]  /*1470*/  CS2R R140, SRZ ;  /* 0x00000000008c7805 */ /* 0x000fe4000001ff00 */
[----:B------:R-:W-:Y:S01]  /*1480*/  CS2R R142, SRZ ;  /* 0x00000000008e7805 */ /* 0x000fe2000001ff00 */
[----:B------:R-:W-:Y:S01]  /*1490*/  IMAD.MOV.U32 R145, RZ, RZ, RZ ;  /* 0x000000ffff917224 */ /* 0x000fe200078e00ff */
[----:B------:R-:W-:Y:S01]  /*14a0*/  CS2R R56, SRZ ;  /* 0x0000000000387805 */ /* 0x000fe2000001ff00 */
[----:B------:R-:W-:Y:S01]  /*14b0*/  IMAD.MOV.U32 R147, RZ, RZ, RZ ;  /* 0x000000ffff937224 */ /* 0x000fe200078e00ff */
[----:B------:R-:W-:Y:S01]  /*14c0*/  CS2R R58, SRZ ;  /* 0x00000000003a7805 */ /* 0x000fe2000001ff00 */
[----:B------:R-:W-:Y:S01]  /*14d0*/  IMAD.U32 R16, RZ, RZ, UR4 ;  /* 0x00000004ff107e24 */ /* 0x000fe2000f8e00ff */
[----:B------:R-:W-:Y:S01]  /*14e0*/  CS2R R60, SRZ ;  /* 0x00000000003c7805 */ /* 0x000fe2000001ff00 */
[----:B------:R-:W-:Y:S01]  /*14f0*/  ULEA.HI UR10, UR8, UR8, URZ, 0x1 ;  /* 0x00000008080a7291 */ /* 0x000fe2000f8f083f */
[----:B------:R-:W-:-:S02]  /*1500*/  CS2R R62, SRZ ;  /* 0x00000000003e7805 */ /* 0x000fc4000001ff00 */
[----:B------:R-:W-:Y:S02]  /*1510*/  CS2R R64, SRZ ;  /* 0x0000000000407805 */ /* 0x000fe4000001ff00 */
[----:B------:R-:W-:Y:S01]  /*1520*/  CS2R R66, SRZ ;  /* 0x0000000000427805 */ /* 0x000fe2000001ff00 */
[----:B------:R-:W-:Y:S01]  /*1530*/  ULOP3.LUT UR11, UR10, 0x1ffffe, URZ, 0xc0, !UPT ;  /* 0x001ffffe0a0b7892 */ /* 0x000fe2000f8ec03f */
[----:B------:R-:W-:Y:S01]  /*1540*/  CS2R R68, SRZ ;  /* 0x0000000000447805 */ /* 0x000fe2000001ff00 */
[----:B0-----:R-:W-:Y:S01]  /*1550*/  ULEA UR10, UR13, UR12, 0x18 ;  /* 0x0000000c0d0a7291 */ /* 0x001fe2000f8ec03f */
[----:B------:R-:W-:Y:S01]  /*1560*/  CS2R R70, SRZ ;  /* 0x0000000000467805 */ /* 0x000fe2000001ff00 */
[----:B------:R-:W-:Y:S01]  /*1570*/  UIADD3 UR11, UR8, -UR11, URZ ;  /* 0x8000000b080b7290 */ /* 0x000fe2000fffe03f */
[----:B------:R-:W-:Y:S02]  /*1580*/  CS2R R72, SRZ ;  /* 0x0000000000487805 */ /* 0x000fe4000001ff00 */
[----:B------:R-:W-:Y:S01]  /*1590*/  CS2R R74, SRZ ;  /* 0x00000000004a7805 */ /* 0x000fe2000001ff00 */
[----:B------:R-:W-:Y:S01]  /*15a0*/  UMOV UR8, URZ ;  /* 0x0000003f00087c82 */ /* 0x000fe20008000000 */
[----:B------:R-:W-:Y:S01]  /*15b0*/  ULEA UR11, UR11, UR10, 0xb ;  /* 0x0000000a0b0b7291 */ /* 0x000fe2000f8e583f */
[----:B------:R-:W-:-:S02]  /*15c0*/  CS2R R76, SRZ ;  /* 0x00000000004c7805 */ /* 0x000fc4000001ff00 */
[----:B------:R-:W-:Y:S02]  /*15d0*/  CS2R R78, SRZ ;  /* 0x00000000004e7805 */ /* 0x000fe4000001ff00 */
[----:B------:R-:W-:Y:S01]  /*15e0*/  CS2R R80, SRZ ;  /* 0x0000000000507805 */ /* 0x000fe2000001ff00 */
[----:B------:R-:W-:Y:S01]  /*15f0*/  UIADD3 UR11, UR11, 0x100, URZ ;  /* 0x000001000b0b7890 */ /* 0x000fe2000fffe03f */
[----:B------:R-:W-:Y:S02]  /*1600*/  CS2R R82, SRZ ;  /* 0x0000000000527805 */ /* 0x000fe4000001ff00 */
[----:B------:R-:W-:Y:S02]  /*1610*/  CS2R R84, SRZ ;  /* 0x0000000000547805 */ /* 0x000fe4000001ff00 */
[----:B------:R-:W-:Y:S01]  /*1620*/  CS2R R86, SRZ ;  /* 0x0000000000567805 */ /* 0x000fe2000001ff00 */
[----:B------:R-:W-:Y:S01]  /*1630*/  USHF.R.U32.HI UR11, URZ, 0x4, UR11 ;  /* 0x000000043f0b7899 */ /* 0x000fe2000801160b */
[----:B------:R-:W-:-:S02]  /*1640*/  CS2R R24, SRZ ;  /* 0x0000000000187805 */ /* 0x000fc4000001ff00 */
[----:B------:R-:W-:Y:S02]  /*1650*/  CS2R R26, SRZ ;  /* 0x00000000001a7805 */ /* 0x000fe4000001ff00 */
[----:B------:R-:W-:Y:S01]  /*1660*/  CS2R R28, SRZ ;  /* 0x00000000001c7805 */ /* 0x000fe2000001ff00 */
[----:B------:R-:W-:Y:S01]  /*1670*/  ULOP3.LUT UR11, UR11, 0x3fff, URZ, 0xc0, !UPT ;  /* 0x00003fff0b0b7892 */ /* 0x000fe2000f8ec03f */
        /* <DEDUP_REMOVED lines=12> */
[----:B------:R-:W-:Y:S01]  /*1740*/  CS2R R54, SRZ ;  /* 0x0000000000367805 */ /* 0x000fe2000001ff00 */
[----:B--23--:R-:W-:Y:S06]  /*1750*/  @!P0 BRA `(.L_x_17) ;  /* 0x0000000800308947 */ /* 0x00cfec0003800000 */
[----:B------:R-:W-:-:S13]  /*1760*/  ISETP.NE.AND P1, PT, R144, 0x3, PT ;  /* 0x000000039000780c */ /* 0x000fda0003f25270 */
[----:B------:R-:W-:Y:S05]  /*1770*/  @!P1 BRA `(.L_x_18) ;  /* 0x0000000000049947 */ /* 0x000fea0003800000 */
[----:B------:R-:W-:Y:S01]  /*1780*/  BPT.TRAP 0x1 ;  /* 0x000000040000795c */ /* 0x000fe20000300000 */
.L_x_18:
[----:B------:R-:W-:Y:S01]  /*1790*/  ULEA UR7, UR5, UR10, 0x3 ;  /* 0x0000000a05077291 */ /* 0x000fe2000f8e183f */
[----:B------:R-:W-:-:S05]  /*17a0*/  IMAD.U32 R12, RZ, RZ, UR4 ;  /* 0x00000004ff0c7e24 */ /* 0x000fca000f8e00ff */
[----:B------:R-:W-:-:S04]  /*17b0*/  SHF.L.U32 R12, R12, 0x1f, RZ ;  /* 0x0000001f0c0c7819 */ /* 0x000fc800000006ff */
[----:B------:R0:W1:Y:S01]  /*17c0*/  SYNCS.PHASECHK.TRANS64.TRYWAIT P0, [UR7], R12 ;  /* 0x0000000cff0075a7 */ /* 0x0000620008000147 */
[----:B------:R-:W-:Y:S05]  /*17d0*/  @!P1 BRA `(.L_x_19) ;  /* 0x0000000000049947 */ /* 0x000fea0003800000 */
[----:B------:R-:W-:Y:S01]  /*17e0*/  BPT.TRAP 0x1 ;  /* 0x000000040000795c */ /* 0x000fe20000300000 */
.L_x_19:
[----:B------:R-:W-:Y:S01]  /*17f0*/  UMOV UR6, 0x1 ;  /* 0x0000000100067882 */ /* 0x000fe20000000000 */
[----:B------:R-:W-:Y:S01]  /*1800*/  IMAD.MOV.U32 R20, RZ, RZ, RZ ;  /* 0x000000ffff147224 */ /* 0x000fe200078e00ff */
[----:B-1----:R-:W-:Y:S06]  /*1810*/  @P0 BRA `(.L_x_20) ;  /* 0x0000000000080947 */ /* 0x002fec0003800000 */
[----:B------:R-:W1:Y:S02]  /*1820*/  SYNCS.PHASECHK.TRANS64.TRYWAIT P0, [UR7], R12 ;  /* 0x0000000cff0075a7 */ /* 0x000e640008000147 */
[----:B-1----:R-:W-:Y:S05]  /*1830*/  @!P0 BRA `(.L_x_21) ;  /* 0x0000007c006c8947 */ /* 0x002fea0003800000 */
.L_x_20:
[----:B------:R-:W-:Y:S01]  /*1840*/  UIADD3 UR7, UR10, 0xa100, URZ ;  /* 0x0000a1000a077890 */ /* 0x000fe2000fffe03f */
[----:B------:R-:W-:Y:S01]  /*1850*/  WARPGROUP.ARRIVE ;  /* 0x00000000000079c5 */ /* 0x000fe20000000000 */
[----:B------:R-:W-:Y:S01]  /*1860*/  ULOP3.LUT UR12, UR11, 0x10000, URZ, 0xfc, !UPT ;  /* 0x000100000b0c7892 */ /* 0x000fe2000f8efc3f */
[----:B------:R-:W-:Y:S01]  /*1870*/  IMAD.MOV.U32 R21, RZ, RZ, RZ ;  /* 0x000000ffff157224 */ /* 0x000fe200078e00ff */
[----:B------:R-:W-:Y:S01]  /*1880*/  USHF.R.U32.HI UR7, URZ, 0x4, UR7 ;  /* 0x000000043f077899 */ /* 0x000fe20008011607 */
[----:B------:R-:W-:Y:S01]  /*1890*/  CS2R R18, SRZ ;  /* 0x0000000000127805 */ /* 0x000fe2000001ff00 */
[----:B------:R-:W-:Y:S01]  /*18a0*/  ULEA UR12, UR5, UR12, 0x9 ;  /* 0x0000000c050c7291 */ /* 0x000fe2000f8e483f */
[----:B------:R-:W-:Y:S01]  /*18b0*/  CS2R R22, SRZ ;  /* 0x0000000000167805 */ /* 0x000fe2000001ff00 */
[----:B------:R-:W-:Y:S01]  /*18c0*/  ULOP3.LUT UR7, UR7, 0x3fff, URZ, 0xc0, !UPT ;  /* 0x00003fff07077892 */ /* 0x000fe2000f8ec03f */
[----:B------:R-:W-:Y:S01]  /*18d0*/  CS2R R88, SRZ ;  /* 0x0000000000587805 */ /* 0x000fe2000001ff00 */
[----:B------:R-:W-:Y:S01]  /*18e0*/  UMOV UR13, 0xc0000010 ;  /* 0xc0000010000d7882 */ /* 0x000fe20000000000 */
[----:B------:R-:W-:Y:S01]  /*18f0*/  UMOV UR15, 0xc0000010 ;  /* 0xc0000010000f7882 */ /* 0x000fe20000000000 */
[----:B------:R-:W-:Y:S01]  /*1900*/  ULOP3.LUT UR7, UR7, 0x10000, URZ, 0xfc, !UPT ;  /* 0x0001000007077892 */ /* 0x000fe2000f8efc3f */
[----:B------:R-:W-:-:S02]  /*1910*/  CS2R R90, SRZ ;  /* 0x00000000005a7805 */ /* 0x000fc4000001ff00 */
[----:B------:R-:W-:Y:S02]  /*1920*/  CS2R R92, SRZ ;  /* 0x00000000005c7805 */ /* 0x000fe4000001ff00 */
[----:B------:R-:W-:Y:S01]  /*1930*/  CS2R R94, SRZ ;  /* 0x00000000005e7805 */ /* 0x000fe2000001ff00 */
[----:B------:R-:W-:Y:S01]  /*1940*/  ULEA UR14, UR5, UR7, 0x7 ;  /* 0x00000007050e7291 */ /* 0x000fe2000f8e383f */
[----:B------:R-:W-:Y:S01]  /*1950*/  CS2R R98, SRZ ;  /* 0x0000000000627805 */ /* 0x000fe2000001ff00 */
[----:B------:R-:W-:Y:S01]  /*1960*/  UIADD3 UR7, UR12, 0x100, URZ ;  /* 0x000001000c077890 */ /* 0x000fe2000fffe03f */
[----:B------:R-:W-:Y:S02]  /*1970*/  CS2R R96, SRZ ;  /* 0x0000000000607805 */ /* 0x000fe4000001ff00 */
[----:B------:R-:W-:Y:S02]  /*1980*/  CS2R R100, SRZ ;  /* 0x0000000000647805 */ /* 0x000fe4000001ff00 */
[----:B------:R-:W-:-:S02]  /*1990*/  CS2R R102, SRZ ;  /* 0x0000000000667805 */ /* 0x000fc4000001ff00 */
[----:B------:R-:W-:Y:S02]  /*19a0*/  CS2R R104, SRZ ;  /* 0x0000000000687805 */ /* 0x000fe4000001ff00 */
[----:B------:R-:W-:Y:S02]  /*19b0*/  CS2R R106, SRZ ;  /* 0x00000000006a7805 */ /* 0x000fe4000001ff00 */
[----:B------:R-:W-:Y:S01]  /*19c0*/  CS2R R110, SRZ ;  /* 0x00000000006e7805 */ /* 0x000fe2000001ff00 */
[----:B------:R-:W-:Y:S01]  /*19d0*/  QGMMA.64x64x32.F32.E5M2.E5M2 R56, gdesc[UR12], RZ, !UPT ;  /* 0x00e000000c3879f3 */ /* 0x000fe2000c7038ff */
[----:B------:R-:W-:Y:S01]  /*19e0*/  UMOV UR12, UR7 ;  /* 0x00000007000c7c82 */ /* 0x000fe20008000000 */
[----:B------:R-:W-:Y:S01]  /*19f0*/  ULDC UR7, c[0x0][0x50c] ;  /* 0x0001430000077ab9 */ /* 0x000fe20000000800 */
[----:B------:R-:W-:Y:S01]  /*1a00*/  UMOV UR13, 0xc0000010 ;  /* 0xc0000010000d7882 */ /* 0x000fe20000000000 */
[----:B------:R-:W-:Y:S01]  /*1a10*/  UISETP.NE.AND UP0, UPT, UR7, 0x1, UPT ;  /* 0x000000010700788c */ /* 0x000fe2000bf05270 */
[----:B------:R-:W-:Y:S01]  /*1a20*/  QGMMA.64x64x32.F32.E5M2.E5M2 R24, gdesc[UR12], RZ, !UPT, gsb0 ;  /* 0x00e000000c1879f3 */ /* 0x000fe2000c0038ff */
[----:B------:R-:W-:-:S02]  /*1a30*/  CS2R R108, SRZ ;  /* 0x00000000006c7805 */ /* 0x000fc4000001ff00 */
[----:B------:R-:W-:Y:S01]  /*1a40*/  CS2R R112, SRZ ;  /* 0x0000000000707805 */ /* 0x000fe2000001ff00 */
[----:B------:R-:W-:Y:S01]  /*1a50*/  USEL UR7, URZ, 0x1, UP0 ;  /* 0x000000013f077887 */ /* 0x000fe20008000000 */
[----:B------:R-:W-:Y:S02]  /*1a60*/  CS2R R114, SRZ ;  /* 0x0000000000727805 */ /* 0x000fe4000001ff00 */
[----:B------:R-:W-:Y:S02]  /*1a70*/  CS2R R116, SRZ ;  /* 0x0000000000747805 */ /* 0x000fe4000001ff00 */
[----:B------:R-:W-:Y:S02]  /*1a80*/  CS2R R118, SRZ ;  /* 0x0000000000767805 */ /* 0x000fe4000001ff00 */
[----:B------:R-:W-:Y:S02]  /*1a90*/  CS2R R120, SRZ ;  /* 0x0000000000787805 */ /* 0x000fe4000001ff00 */
[----:B------:R-:W-:-:S02]  /*1aa0*/  CS2R R122, SRZ ;  /* 0x00000000007a7805 */ /* 0x000fc4000001ff00 */
[----:B------:R-:W-:Y:S02]  /*1ab0*/  ISETP.NE.AND P0, PT, RZ, UR7, PT ;  /* 0x00000007ff007c0c */ /* 0x000fe4000bf05270 */
        /* <DEDUP_REMOVED lines=9> */
[----:B------:R-:W-:Y:S01]  /*1b50*/  CS2R R142, SRZ ;  /* 0x00000000008e7805 */ /* 0x000fe2000001ff00 */
[----:B------:R-:W-:Y:S02]  /*1b60*/  IMAD.MOV.U32 R145, RZ, RZ, RZ ;  /* 0x000000ffff917224 */ /* 0x000fe400078e00ff */
[----:B------:R-:W-:Y:S01]  /*1b70*/  IMAD.MOV.U32 R147, RZ, RZ, RZ ;  /* 0x000000ffff937224 */ /* 0x000fe200078e00ff */
[----:B------:R-:W-:Y:S06]  /*1b80*/  @!P0 BRA `(.L_x_22) ;  /* 0x0000000400088947 */ /* 0x000fec0003800000 */
[----:B------:R-:W-:Y:S02]  /*1b90*/  WARPGROUP.DEPBAR.LE gsb0, 0x0 ;  /* 0x00008000000079c5 */ /* 0x000fe40000010000 */
[----:B------:R-:W-:-:S01]  /*1ba0*/  FADD R147, RZ, R56 ;  /* 0x00000038ff937221 */ /* 0x000fc20000000000 */
[----:B------:R-:W-:Y:S01]  /*1bb0*/  FADD R142, RZ, R57 ;  /* 0x00000039ff8e7221 */ /* 0x000fe20000000000 */
        /* <DEDUP_REMOVED lines=62> */
[----:B------:R-:W-:-:S06]  /*1fa0*/  UMOV UR6, URZ ;  /* 0x0000003f00067c82 */ /* 0x000fcc0008000000 */
.L_x_22:
[----:B------:R-:W-:-:S04]  /*1fb0*/  UIADD3 UR18, UR5, 0x1, URZ ;  /* 0x0000000105127890 */ /* 0x000fc8000fffe03f */
[----:B------:R-:W-:-:S04]  /*1fc0*/  UISETP.NE.AND UP0, UPT, UR18, 0x5, UPT ;  /* 0x000000051200788c */ /* 0x000fc8000bf05270 */
[----:B------:R-:W-:Y:S02]  /*1fd0*/  USEL UR8, URZ, 0x1, UP0 ;  /* 0x000000013f087887 */ /* 0x000fe40008000000 */
[----:B------:R-:W-:Y:S02]  /*1fe0*/  USEL UR18, UR18, URZ, UP0 ;  /* 0x0000003f12127287 */ /* 0x000fe40008000000 */
[----:B------:R-:W-:-:S06]  /*1ff0*/  ULOP3.LUT UR8, UR4, UR8, URZ, 0x3c, !UPT ;  /* 0x0000000804087292 */ /* 0x000fcc000f8e3c3f */
[----:B------:R-:W-:Y:S01]  /*2000*/  IMAD.U32 R16, RZ, RZ, UR8 ;  /* 0x00000008ff107e24 */ /* 0x000fe2000f8e00ff */
[----:B------:R-:W-:-:S06]  /*2010*/  UMOV UR8, 0x1 ;  /* 0x0000000100087882 */ /* 0x000fcc0000000000 */
.L_x_17:
[----:B------:R-:W-:-:S04]  /*2020*/  UISETP.LT.AND UP0, UPT, UR9, 0x1, UPT ;  /* 0x000000010900788c */ /* 0x000fc8000bf01270 */
[----:B------:R-:W-:-:S04]  /*2030*/  USEL UR12, UR9, 0x1, UP0 ;  /* 0x00000001090c7887 */ /* 0x000fc80008000000 */
[----:B------:R-:W-:-:S04]  /*2040*/  UIADD3 UR12, UR9, -UR12, URZ ;  /* 0x8000000c090c7290 */ /* 0x000fc8000fffe03f */
[----:B------:R-:W-:-:S06]  /*2050*/  UISETP.GE.AND UP0, UPT, UR12, 0x1, UPT ;  /* 0x000000010c00788c */ /* 0x000fcc000bf06270 */
[----:B------:R-:W-:-:S13]  /*2060*/  PLOP3.LUT P0, PT, PT, PT, UP0, 0x80, 0x0 ;  /* 0x000000000000781c */ /* 0x000fda0003f0f008 */
[----:B------:R-:W-:Y:S05]  /*2070*/  @!P0 BRA `(.L_x_23) ;  /* 0x0000000800048947 */ /* 0x000fea0003800000 */
[----:B01----:R-:W-:Y:S01]  /*2080*/  IMAD.U32 R12, RZ, RZ, UR12 ;  /* 0x0000000cff0c7e24 */ /* 0x003fe2000f8e00ff */
[----:B------:R-:W-:Y:S01]  /*2090*/  ULDC UR19, c[0x0][0x50c] ;  /* 0x0001430000137ab9 */ /* 0x000fe20000000800 */
[----:B------:R-:W-:-:S07]  /*20a0*/  IMAD.U32 R13, RZ, RZ, UR5 ;  /* 0x00000005ff0d7e24 */ /* 0x000fce000f8e00ff */
.L_x_31:
[----:B------:R-:W-:-:S13]  /*20b0*/  ISETP.NE.AND P1, PT, R144, 0x3, PT ;  /* 0x000000039000780c */ /* 0x000fda0003f25270 */
[----:B------:R-:W-:Y:S05]  /*20c0*/  @!P1 BRA `(.L_x_24) ;  /* 0x0000000000049947 */ /* 0x000fea0003800000 */
[----:B------:R-:W-:Y:S01]  /*20d0*/  BPT.TRAP 0x1 ;  /* 0x000000040000795c */ /* 0x000fe20000300000 */
.L_x_24:
[----:B------:R-:W0:Y:S01]  /*20e0*/  S2UR UR12, SR_CgaCtaId ;  /* 0x00000000000c79c3 */ /* 0x000e220000008800 */
[----:B------:R-:W-:Y:S01]  /*20f0*/  UMOV UR10, 0x400 ;  /* 0x00000400000a7882 */ /* 0x000fe20000000000 */
[----:B------:R-:W-:Y:S01]  /*2100*/  SHF.L.U32 R14, R16, 0x1f, RZ ;  /* 0x0000001f100e7819 */ /* 0x000fe200000006ff */
[----:B0-----:R-:W-:-:S04]  /*2110*/  ULEA UR10, UR12, UR10, 0x18 ;  /* 0x0000000a0c0a7291 */ /* 0x001fc8000f8ec03f */
[----:B------:R-:W-:-:S09]  /*2120*/  ULEA UR12, UR18, UR10, 0x3 ;  /* 0x0000000a120c7291 */ /* 0x000fd2000f8e183f */
[----:B------:R0:W1:Y:S01]  /*2130*/  SYNCS.PHASECHK.TRANS64.TRYWAIT P0, [UR12], R14 ;  /* 0x0000000eff0075a7 */ /* 0x000062000800014c */
[----:B------:R-:W-:Y:S05]  /*2140*/  @!P1 BRA `(.L_x_25) ;  /* 0x0000000000049947 */ /* 0x000fea0003800000 */
[----:B------:R-:W-:Y:S01]  /*2150*/  BPT.TRAP 0x1 ;  /* 0x000000040000795c */ /* 0x000fe20000300000 */
.L_x_25:
[----:B-1----:R-:W-:Y:S05]  /*2160*/  @P0 BRA `(.L_x_26) ;  /* 0x0000000000080947 */ /* 0x002fea0003800000 */
[----:B------:R-:W1:Y:S02]  /*2170*/  SYNCS.PHASECHK.TRANS64.TRYWAIT P0, [UR12], R14 ;  /* 0x0000000eff0075a7 */ /* 0x000e64000800014c */
[----:B-1----:R-:W-:Y:S05]  /*2180*/  @!P0 BRA `(.L_x_27) ;  /* 0x0000007400308947 */ /* 0x002fea0003800000 */
.L_x_26:
[----:B------:R-:W-:Y:S01]  /*2190*/  UIADD3 UR12, UR10, 0xa100, URZ ;  /* 0x0000a1000a0c7890 */ /* 0x000fe2000fffe03f */
[----:B------:R-:W-:Y:S01]  /*21a0*/  WARPGROUP.ARRIVE ;  /* 0x00000000000079c5 */ /* 0x000fe20000000000 */
[----:B------:R-:W-:Y:S02]  /*21b0*/  UISETP.NE.AND UP0, UPT, UR7, URZ, UPT ;  /* 0x0000003f0700728c */ /* 0x000fe4000bf05270 */
[----:B------:R-:W-:Y:S02]  /*21c0*/  USHF.R.U32.HI UR12, URZ, 0x4, UR12 ;  /* 0x000000043f0c7899 */ /* 0x000fe4000801160c */
[----:B------:R-:W-:Y:S02]  /*21d0*/  USEL UR8, UR8, URZ, !UP0 ;  /* 0x0000003f08087287 */ /* 0x000fe4000c000000 */
[----:B------:R-:W-:Y:S02]  /*21e0*/  ULOP3.LUT UR7, UR12, 0x3fff, URZ, 0xc0, !UPT ;  /* 0x00003fff0c077892 */ /* 0x000fe4000f8ec03f */
[----:B------:R-:W-:-:S02]  /*21f0*/  ULOP3.LUT UR12, UR11, 0x10000, URZ, 0xfc, !UPT ;  /* 0x000100000b0c7892 */ /* 0x000fc4000f8efc3f */
[----:B------:R-:W-:Y:S02]  /*2200*/  ULOP3.LUT UR7, UR7, 0x10000, URZ, 0xfc, !UPT ;  /* 0x0001000007077892 */ /* 0x000fe4000f8efc3f */
[----:B------:R-:W-:Y:S02]  /*2210*/  UISETP.NE.U32.AND UP0, UPT, UR8, URZ, UPT ;  /* 0x0000003f0800728c */ /* 0x000fe4000bf05070 */
[----:B------:R-:W-:Y:S02]  /*2220*/  ULEA UR12, UR18, UR12, 0x9 ;  /* 0x0000000c120c7291 */ /* 0x000fe4000f8e483f */
[----:B------:R-:W-:Y:S02]  /*2230*/  ULEA UR14, UR18, UR7, 0x7 ;  /* 0x00000007120e7291 */ /* 0x000fe4000f8e383f */
[----:B------:R-:W-:Y:S01]  /*2240*/  UIADD3 UR7, UR12, 0x100, URZ ;  /* 0x000001000c077890 */ /* 0x000fe2000fffe03f */
[----:B------:R-:W-:Y:S01]  /*2250*/  UMOV UR13, 0xc0000010 ;  /* 0xc0000010000d7882 */ /* 0x000fe20000000000 */
[----:B------:R-:W-:Y:S01]  /*2260*/  UMOV UR15, 0xc0000010 ;  /* 0xc0000010000f7882 */ /* 0x000fe20000000000 */
[----:B------:R-:W-:-:S04]  /*2270*/  UIADD3 UR6, UR6, 0x1, URZ ;  /* 0x0000000106067890 */ /* 0x000fc8000fffe03f */
[----:B------:R-:W-:Y:S01]  /*2280*/  QGMMA.64x64x32.F32.E5M2.E5M2 R56, gdesc[UR12], R56, UP0 ;  /* 0x00e000000c3879f3 */ /* 0x000fe2000bf03838 */
[----:B------:R-:W-:Y:S01]  /*2290*/  UMOV UR12, UR7 ;  /* 0x00000007000c7c82 */ /* 0x000fe20008000000 */
[----:B------:R-:W-:Y:S02]  /*22a0*/  UMOV UR13, 0xc0000010 ;  /* 0xc0000010000d7882 */ /* 0x000fe40000000000 */
[----:B------:R-:W-:Y:S01]  /*22b0*/  QGMMA.64x64x32.F32.E5M2.E5M2 R24, gdesc[UR12], R24, UP0, gsb0 ;  /* 0x00e000000c1879f3 */ /* 0x000fe2000b803818 */
[----:B------:R-:W-:-:S04]  /*22c0*/  UISETP.NE.AND UP0, UPT, UR6, UR19, UPT ;  /* 0x000000130600728c */ /* 0x000fc8000bf05270 */
[----:B------:R-:W-:-:S06]  /*22d0*/  USEL UR7, URZ, 0x1, UP0 ;  /* 0x000000013f077887 */ /* 0x000fcc0008000000 */
[----:B------:R-:W-:Y:S01]  /*22e0*/  ISETP.NE.AND P0, PT, RZ, UR7, PT ;  /* 0x00000007ff007c0c */ /* 0x000fe2000bf05270 */
[----:B------:R-:W-:-:S12]  /*22f0*/  WARPGROUP.DEPBAR.LE gsb0, 0x1 ;  /* 0x00008000000079c5 */ /* 0x000fd80000010100 */
[----:B------:R-:W-:Y:S05]  /*2300*/  @!P0 BRA `(.L_x_28) ;  /* 0x0000000400088947 */ /* 0x000fea0003800000 */
[----:B------:R-:W-:Y:S02]  /*2310*/  WARPGROUP.DEPBAR.LE gsb0, 0x0 ;  /* 0x00008000000079c5 */ /* 0x000fe40000010000 */
[----:B------:R-:W-:-:S01]  /*2320*/  FADD R147, R56, R147 ;  /* 0x0000009338937221 */ /* 0x000fc20000000000 */
[----:B------:R-:W-:Y:S01]  /*2330*/  FADD R142, R57, R142 ;  /* 0x0000008e398e7221 */ /* 0x000fe20000000000 */
        /* <DEDUP_REMOVED lines=62> */
[----:B------:R-:W-:-:S06]  /*2720*/  UMOV UR6, URZ ;  /* 0x0000003f00067c82 */ /* 0x000fcc0008000000 */
.L_x_28:
[----:B------:R-:W-:Y:S05]  /*2730*/  @!P1 BRA `(.L_x_29) ;  /* 0x0000000000049947 */ /* 0x000fea0003800000 */
[----:B------:R-:W-:Y:S01]  /*2740*/  BPT.TRAP 0x1 ;  /* 0x000000040000795c */ /* 0x000fe20000300000 */
.L_x_29:
[----:B------:R-:W-:-:S13]  /*2750*/  ISETP.NE.AND P0, PT, R6, RZ, PT ;  /* 0x000000ff0600720c */ /* 0x000fda0003f05270 */
[----:B01----:R-:W-:-:S05]  /*2760*/  @P0 LEA R14, R13, UR10, 0x3 ;  /* 0x0000000a0d0e0c11 */ /* 0x003fca000f8e18ff */
[----:B------:R-:W-:-:S05]  /*2770*/  @P0 VIADD R14, R14, 0x28 ;  /* 0x000000280e0e0836 */ /* 0x000fca0000000000 */
[----:B------:R-:W-:-:S04]  /*2780*/  @P0 PRMT R14, R5, 0x654, R14 ;  /* 0x00000654050e0816 */ /* 0x000fc8000000000e */
[----:B------:R0:W-:Y:S01]  /*2790*/  @P0 SYNCS.ARRIVE.TRANS64.RED.A1T0 RZ, [R14+URZ], RZ ;  /* 0x000000ff0eff09a7 */ /* 0x0001e2000810043f */
[----:B------:R-:W-:-:S13]  /*27a0*/  ISETP.GT.U32.AND P0, PT, R4, 0x1, PT ;  /* 0x000000010400780c */ /* 0x000fda0003f04070 */
[----:B0-----:R-:W-:Y:S05]  /*27b0*/  @P0 BRA `(.L_x_30) ;  /* 0x0000000000040947 */ /* 0x001fea0003800000 */
[----:B------:R-:W-:Y:S01]  /*27c0*/  BPT.TRAP 0x1 ;  /* 0x000000040000795c */ /* 0x000fe20000300000 */
.L_x_30:
[----:B------:R-:W-:Y:S01]  /*27d0*/  UIADD3 UR18, UR18, 0x1, URZ ;  /* 0x0000000112127890 */ /* 0x000fe2000fffe03f */
[C---:B------:R-:W-:Y:S01]  /*27e0*/  ISETP.GT.AND P1, PT, R12.reuse, 0x1, PT ;  /* 0x000000010c00780c */ /* 0x040fe20003f24270 */
[----:B------:R-:W-:Y:S02]  /*27f0*/  VIADD R13, R13, 0x1 ;  /* 0x000000010d0d7836 */ /* 0x000fe40000000000 */
[----:B------:R-:W-:Y:S01]  /*2800*/  UISETP.NE.AND UP0, UPT, UR18, 0x5, UPT ;  /* 0x000000051200788c */ /* 0x000fe2000bf05270 */
[----:B------:R-:W-:Y:S02]  /*2810*/  VIADD R12, R12, 0xffffffff ;  /* 0xffffffff0c0c7836 */ /* 0x000fe40000000000 */
[C---:B------:R-:W-:Y:S01]  /*2820*/  ISETP.NE.AND P0, PT, R13.reuse, 0x5, PT ;  /* 0x000000050d00780c */ /* 0x040fe20003f05270 */
[----:B------:R-:W-:Y:S02]  /*2830*/  USEL UR8, URZ, 0x1, UP0 ;  /* 0x000000013f087887 */ /* 0x000fe40008000000 */
[----:B------:R-:W-:Y:S01]  /*2840*/  USEL UR18, UR18, URZ, UP0 ;  /* 0x0000003f12127287 */ /* 0x000fe20008000000 */
[----:B------:R-:W-:-:S03]  /*2850*/  SEL R13, R13, RZ, P0 ;  /* 0x000000ff0d0d7207 */ /* 0x000fc60000000000 */
[----:B------:R-:W-:Y:S01]  /*2860*/  LOP3.LUT R16, R16, UR8, RZ, 0x3c, !PT ;  /* 0x0000000810107c12 */ /* 0x000fe2000f8e3cff */
[----:B------:R-:W-:Y:S01]  /*2870*/  UMOV UR8, 0x1 ;  /* 0x0000000100087882 */ /* 0x000fe20000000000 */
[----:B------:R-:W-:Y:S06]  /*2880*/  @P1 BRA `(.L_x_31) ;  /* 0xfffffff800081947 */ /* 0x000fec000383ffff */
.L_x_23:
[----:B------:R-:W-:Y:S01]  /*2890*/  UISETP.NE.AND UP0, UPT, UR6, URZ, UPT ;  /* 0x0000003f0600728c */ /* 0x000fe2000bf05270 */
[----:B01----:R-:W0:Y:S03]  /*28a0*/  LDC R12, c[0x0][0x28c] ;  /* 0x0000a300ff0c7b82 */ /* 0x003e260000000800 */
[----:B------:R-:W-:-:S06]  /*28b0*/  USEL UR6, URZ, 0x1, !UP0 ;  /* 0x000000013f067887 */ /* 0x000fcc000c000000 */
[----:B------:R-:W-:Y:S02]  /*28c0*/  ISETP.NE.AND P0, PT, RZ, UR6, PT ;  /* 0x00000006ff007c0c */ /* 0x000fe4000bf05270 */
[----:B0-----:R-:W-:-:S11]  /*28d0*/  ISETP.GE.AND P1, PT, R12, 0x1, PT ;  /* 0x000000010c00780c */ /* 0x001fd60003f26270 */
[----:B------:R-:W-:Y:S05]  /*28e0*/  @!P0 BRA `(.L_x_32) ;  /* 0x0000000400048947 */ /* 0x000fea0003800000 */
[----:B------:R-:W-:Y:S02]  /*28f0*/  WARPGROUP.DEPBAR.LE gsb0, 0x0 ;  /* 0x00008000000079c5 */ /* 0x000fe40000010000 */
[----:B------:R-:W-:Y:S01]  /*2900*/  FADD R147, R56, R147 ;  /* 0x0000009338937221 */ /* 0x000fe20000000000 */
        /* <DEDUP_REMOVED lines=62> */
[----:B------:R-:W-:-:S07]  /*2cf0*/  FADD R20, R20, R55 ;  /* 0x0000003714147221 */ /* 0x000fce0000000000 */
.L_x_32:
[----:B------:R-:W-:Y:S02]  /*2d00*/  WARPGROUP.DEPBAR.LE gsb0, 0x0 ;  /* 0x00008000000079c5 */ /* 0x000fe40000010000 */
[----:B------:R-:W-:Y:S05]  /*2d10*/  @!P1 BRA `(.L_x_33) ;  /* 0x0000000000549947 */ /* 0x000fea0003800000 */
[----:B------:R-:W-:-:S13]  /*2d20*/  ISETP.NE.AND P0, PT, R144, 0x3, PT ;  /* 0x000000039000780c */ /* 0x000fda0003f05270 */
[----:B------:R-:W-:Y:S05]  /*2d30*/  @!P0 BRA `(.L_x_34) ;  /* 0x0000000000048947 */ /* 0x000fea0003800000 */
[----:B------:R-:W-:Y:S01]  /*2d40*/  BPT.TRAP 0x1 ;  /* 0x000000040000795c */ /* 0x000fe20000300000 */
.L_x_34:
[----:B------:R-:W-:Y:S01]  /*2d50*/  ISETP.NE.AND P0, PT, R6, RZ, PT ;  /* 0x000000ff0600720c */ /* 0x000fe20003f05270 */
[----:B------:R-:W-:Y:S01]  /*2d60*/  BSSY B0, `(.L_x_35) ;  /* 0x000000e000007945 */ /* 0x000fe20003800000 */
[----:B------:R-:W-:-:S11]  /*2d70*/  ISETP.GT.U32.AND P1, PT, R4, 0x1, PT ;  /* 0x000000010400780c */ /* 0x000fd60003f24070 */
[----:B------:R-:W-:Y:S05]  /*2d80*/  @!P0 BRA `(.L_x_36) ;  /* 0x00000000002c8947 */ /* 0x000fea0003800000 */
[----:B------:R-:W-:-:S04]  /*2d90*/  UISETP.LT.AND UP0, UPT, UR9, 0x1, UPT ;  /* 0x000000010900788c */ /* 0x000fc8000bf01270 */
[----:B------:R-:W-:-:S04]  /*2da0*/  USEL UR8, UR9, 0x1, UP0 ;  /* 0x0000000109087887 */ /* 0x000fc80008000000 */
[----:B------:R-:W-:-:S04]  /*2db0*/  UIADD3 UR8, UR5, UR9, -UR8 ;  /* 0x0000000905087290 */ /* 0x000fc8000fffe808 */
[----:B------:R-:W-:-:S04]  /*2dc0*/  UIMAD.WIDE.U32 UR6, UR8, -0x33333333, URZ ;  /* 0xcccccccd080678a5 */ /* 0x000fc8000f8e003f */
[----:B------:R-:W-:-:S04]  /*2dd0*/  USHF.R.U32.HI UR6, URZ, 0x2, UR7 ;  /* 0x000000023f067899 */ /* 0x000fc80008011607 */
[----:B------:R-:W-:-:S04]  /*2de0*/  UIMAD UR8, UR6, -0x5, UR8 ;  /* 0xfffffffb060878a4 */ /* 0x000fc8000f8e0208 */
[----:B------:R-:W-:-:S04]  /*2df0*/  ULEA UR8, UR8, UR10, 0x3 ;  /* 0x0000000a08087291 */ /* 0x000fc8000f8e183f */
[----:B------:R-:W-:-:S06]  /*2e00*/  UIADD3 UR8, UR8, 0x28, URZ ;  /* 0x0000002808087890 */ /* 0x000fcc000fffe03f */
[----:B------:R-:W-:-:S05]  /*2e10*/  IMAD.U32 R12, RZ, RZ, UR8 ;  /* 0x00000008ff0c7e24 */ /* 0x000fca000f8e00ff */
[----:B------:R-:W-:-:S04]  /*2e20*/  PRMT R12, R5, 0x654, R12 ;  /* 0x00000654050c7816 */ /* 0x000fc8000000000c */
[----:B------:R0:W-:Y:S03]  /*2e30*/  SYNCS.ARRIVE.TRANS64.RED.A1T0 RZ, [R12+URZ], RZ ;  /* 0x000000ff0cff79a7 */ /* 0x0001e6000810043f */
.L_x_36:
[----:B------:R-:W-:Y:S05]  /*2e40*/  BSYNC B0 ;  /* 0x0000000000007941 */ /* 0x000fea0003800000 */
.L_x_35:
[----:B------:R-:W-:Y:S05]  /*2e50*/  @P1 BRA `(.L_x_33) ;  /* 0x0000000000041947 */ /* 0x000fea0003800000 */
[----:B------:R-:W-:Y:S01]  /*2e60*/  BPT.TRAP 0x1 ;  /* 0x000000040000795c */ /* 0x000fe20000300000 */
.L_x_33:
[----:B------:R-:W1:Y:S01]  /*2e70*/  LDC R16, c[0x0][0x288] ;  /* 0x0000a200ff107b82 */ /* 0x000e620000000800 */
[----:B------:R-:W-:Y:S01]  /*2e80*/  IMAD.SHL.U32 R33, R11, 0x40, RZ ;  /* 0x000000400b217824 */ /* 0x000fe200078e00ff */
[--C-:B0-----:R-:W-:Y:S01]  /*2e90*/  SHF.R.U32.HI R12, RZ, 0x2, R0.reuse ;  /* 0x00000002ff0c7819 */ /* 0x101fe20000011600 */
[----:B------:R-:W-:Y:S01]  /*2ea0*/  UIADD3 UR5, UR9, UR5, URZ ;  /* 0x0000000509057290 */ /* 0x000fe2000fffe03f */
[----:B------:R-:W-:Y:S01]  /*2eb0*/  LOP3.LUT R14, R0, 0x60, RZ, 0xc0, !PT ;  /* 0x00000060000e7812 */ /* 0x000fe200078ec0ff */
[----:B------:R-:W-:Y:S01]  /*2ec0*/  IMAD.SHL.U32 R34, R10, 0x100, RZ ;  /* 0x000001000a227824 */ /* 0x000fe200078e00ff */
[----:B------:R-:W-:Y:S01]  /*2ed0*/  SHF.R.U32.HI R15, RZ, 0x7, R0 ;  /* 0x00000007ff0f7819 */ /* 0x000fe20000011600 */
[----:B------:R-:W-:Y:S01]  /*2ee0*/  UISETP.GT.U32.AND UP0, UPT, UR5, 0x4, UPT ;  /* 0x000000040500788c */ /* 0x000fe2000bf04070 */
[----:B------:R-:W-:Y:S01]  /*2ef0*/  LOP3.LUT R13, R12, 0x7, RZ, 0xc0, !PT ;  /* 0x000000070c0d7812 */ /* 0x000fe200078ec0ff */
[C---:B------:R-:W-:Y:S01]  /*2f00*/  IMAD.SHL.U32 R26, R0.reuse, 0x2, RZ ;  /* 0x00000002001a7824 */ /* 0x040fe200078e00ff */
[----:B------:R-:W-:Y:S01]  /*2f10*/  SHF.R.U32.HI R14, RZ, 0x1, R14 ;  /* 0x00000001ff0e7819 */ /* 0x000fe2000001160e */
[----:B------:R-:W-:Y:S01]  /*2f20*/  ULDC UR12, c[0x0][0x284] ;  /* 0x0000a100000c7ab9 */ /* 0x000fe20000000800 */
[----:B------:R-:W-:Y:S01]  /*2f30*/  LOP3.LUT R12, R15, 0x1, RZ, 0xc0, !PT ;  /* 0x000000010f0c7812 */ /* 0x000fe200078ec0ff */
[----:B------:R-:W-:Y:S01]  /*2f40*/  UISETP.LT.U32.AND UP0, UPT, UR9, 0x5, UP0 ;  /* 0x000000050900788c */ /* 0x000fe20008701070 */
[----:B------:R-:W-:Y:S01]  /*2f50*/  IADD3 R17, RZ, -R14, -R13 ;  /* 0x8000000eff117210 */ /* 0x000fe20007ffe80d */
[----:B------:R-:W-:Y:S01]  /*2f60*/  UISETP.GE.U32.AND UP1, UPT, UR9, 0x5, UPT ;  /* 0x000000050900788c */ /* 0x000fe2000bf26070 */
[----:B------:R-:W-:Y:S01]  /*2f70*/  LOP3.LUT R15, R0, 0x3, RZ, 0xc0, !PT ;  /* 0x00000003000f7812 */ /* 0x000fe200078ec0ff */
[C---:B------:R-:W-:Y:S01]  /*2f80*/  IMAD.SHL.U32 R24, R12.reuse, 0x40, RZ ;  /* 0x000000400c187824 */ /* 0x040fe200078e00ff */
[----:B------:R-:W-:Y:S01]  /*2f90*/  SHF.R.S32.HI R29, RZ, 0x1f, R7 ;  /* 0x0000001fff1d7819 */ /* 0x000fe20000011407 */
[----:B------:R-:W-:Y:S01]  /*2fa0*/  UIMAD.WIDE.U32 UR6, UR5, -0x33333333, URZ ;  /* 0xcccccccd050678a5 */ /* 0x000fe2000f8e003f */
[C---:B------:R-:W-:Y:S01]  /*2fb0*/  LOP3.LUT R26, R33.reuse, 0x6, R26, 0xf8, !PT ;  /* 0x00000006211a7812 */ /* 0x040fe200078ef81a */
[----:B------:R-:W-:Y:S01]  /*2fc0*/  USEL UR8, URZ, 0x1, !UP0 ;  /* 0x000000013f087887 */ /* 0x000fe2000c000000 */
[----:B------:R-:W-:Y:S01]  /*2fd0*/  IMAD R17, R12, -0x40, R17 ;  /* 0xffffffc00c117824 */ /* 0x000fe200078e0211 */
[----:B------:R-:W-:Y:S01]  /*2fe0*/  ULDC.64 UR10, c[0x0][0x5d0] ;  /* 0x00017400000a7ab9 */ /* 0x000fe20000000a00 */
[----:B-1----:R-:W-:Y:S01]  /*2ff0*/  ISETP.GE.AND P0, PT, R33, R16, PT ;  /* 0x000000102100720c */ /* 0x002fe20003f06270 */
[----:B------:R-:W-:Y:S01]  /*3000*/  IMAD R12, R15, -0x2, R16 ;  /* 0xfffffffe0f0c7824 */ /* 0x000fe200078e0210 */
[----:B------:R-:W-:Y:S01]  /*3010*/  SHF.R.S32.HI R27, RZ, 0x1f, R26 ;  /* 0x0000001fff1b7819 */ /* 0x000fe2000001141a */
[----:B------:R-:W-:Y:S01]  /*3020*/  IMAD R16, R29, UR10, RZ ;  /* 0x0000000a1d107c24 */ /* 0x000fe2000f8e02ff */
[----:B------:R-:W-:Y:S01]  /*3030*/  ISETP.GE.OR P0, PT, R34, UR12, P0 ;  /* 0x0000000c22007c0c */ /* 0x000fe20008706670 */
[----:B------:R-:W-:Y:S01]  /*3040*/  USHF.R.U32.HI UR6, URZ, 0x2, UR7 ;  /* 0x000000023f067899 */ /* 0x000fe20008011607 */
[----:B------:R-:W-:Y:S01]  /*3050*/  LOP3.LUT R35, R24, 0x40, R13, 0xe2, !PT ;  /* 0x0000004018237812 */ /* 0x000fe200078ee20d */
[----:B------:R-:W-:Y:S01]  /*3060*/  ULOP3.LUT UR4, UR4, UR8, URZ, 0x3c, !UPT ;  /* 0x0000000804047292 */ /* 0x000fe2000f8e3c3f */
[----:B------:R-:W-:Y:S01]  /*3070*/  IMAD.WIDE R24, R10, 0x100, RZ ;  /* 0x000001000a187825 */ /* 0x000fe200078e02ff */
[----:B------:R-:W-:Y:S01]  /*3080*/  UIMAD UR5, UR6, -0x5, UR5 ;  /* 0xfffffffb060578a4 */ /* 0x000fe2000f8e0205 */
[----:B------:R-:W-:Y:S01]  /*3090*/  IADD3 R34, -R34, UR12, R17 ;  /* 0x0000000c22227c10 */ /* 0x000fe2000fffe111 */
[----:B------:R-:W-:Y:S01]  /*30a0*/  @UP1 ULOP3.LUT UR4, UR4, 0x1, UR6, 0x78, !UPT ;  /* 0x0000000104041892 */ /* 0x000fe2000f8e7806 */
[C---:B------:R-:W-:Y:S01]  /*30b0*/  IMAD R13, R7.reuse, UR11, R16 ;  /* 0x0000000b070d7c24 */ /* 0x040fe2000f8e0210 */
[----:B------:R-:W-:Y:S01]  /*30c0*/  LOP3.LUT R35, R24, R35, R14, 0xfe, !PT ;  /* 0x0000002318237212 */ /* 0x000fe200078efe0e */
[----:B------:R-:W-:-:S04]  /*30d0*/  IMAD.WIDE.U32 R10, R7, UR10, R26 ;  /* 0x0000000a070a7c25 */ /* 0x000fc8000f8e001a */
[----:B------:R-:W-:Y:S02]  /*30e0*/  IMAD.IADD R11, R11, 0x1, R13 ;  /* 0x000000010b0b7824 */ /* 0x000fe400078e020d */
[----:B------:R-:W-:Y:S02]  /*30f0*/  IMAD.IADD R33, R12, 0x1, -R33 ;  /* 0x000000010c217824 */ /* 0x000fe400078e0a21 */
[----:B------:R-:W-:Y:S01]  /*3100*/  IMAD.MOV.U32 R32, RZ, RZ, -0x1 ;  /* 0xffffffffff207424 */ /* 0x000fe200078e00ff */
[----:B------:R-:W-:Y:S06]  /*3110*/  @P0 BRA `(.L_x_37) ;  /* 0x0000004800040947 */ /* 0x000fec0003800000 */
[----:B------:R-:W0:Y:S01]  /*3120*/  LDC.64 R30, c[0x0][0x5c8] ;  /* 0x00017200ff1e7b82 */ /* 0x000e220000000a00 */
[----:B------:R-:W-:Y:S01]  /*3130*/  ULDC.64 UR6, c[0x0][0x5c0] ;  /* 0x0001700000067ab9 */ /* 0x000fe20000000a00 */
[----:B------:R-:W-:Y:S01]  /*3140*/  BSSY B0, `(.L_x_37) ;  /* 0x000047e000007945 */ /* 0x000fe20003800000 */
[-C--:B0-----:R-:W-:Y:S02]  /*3150*/  IMAD R12, R25, R30.reuse, RZ ;  /* 0x0000001e190c7224 */ /* 0x081fe400078e02ff */
[----:B------:R-:W-:-:S04]  /*3160*/  IMAD.WIDE.U32 R10, R35, R30, R10 ;  /* 0x0000001e230a7225 */ /* 0x000fc800078e000a */
[----:B------:R-:W-:Y:S01]  /*3170*/  IMAD R15, R35, R31, R12 ;  /* 0x0000001f230f7224 */ /* 0x000fe200078e020c */
[----:B------:R-:W-:Y:S01]  /*3180*/  IADD3 R16, P4, R10, UR6, RZ ;  /* 0x000000060a107c10 */ /* 0x000fe2000ff9e0ff */
[C---:B------:R-:W-:Y:S01]  /*3190*/  IMAD.SHL.U32 R13, R30.reuse, 0x80, RZ ;  /* 0x000000801e0d7824 */ /* 0x040fe200078e00ff */
[C---:B------:R-:W-:Y:S01]  /*31a0*/  LEA R28, P2, R30.reuse, R10, 0x3 ;  /* 0x0000000a1e1c7211 */ /* 0x040fe200078418ff */
[----:B------:R-:W-:Y:S01]  /*31b0*/  IMAD.IADD R36, R11, 0x1, R15 ;  /* 0x000000010b247824 */ /* 0x000fe200078e020f */
[----:B------:R-:W-:Y:S02]  /*31c0*/  SHF.L.U64.HI R11, R30, 0x7, R31 ;  /* 0x000000071e0b7819 */ /* 0x000fe4000001021f */
[----:B------:R-:W-:Y:S02]  /*31d0*/  IADD3 R12, P1, P0, R10, UR6, R13 ;  /* 0x000000060a0c7c10 */ /* 0x000fe4000f83e00d */
[----:B------:R-:W-:Y:S02]  /*31e0*/  IADD3.X R17, R36, UR7, RZ, P4, !PT ;  /* 0x0000000724117c10 */ /* 0x000fe4000a7fe4ff */
[----:B---3-5:R-:W-:-:S02]  /*31f0*/  FSETP.NEU.AND P4, PT, R9, RZ, PT ;  /* 0x000000ff0900720b */ /* 0x028fc40003f8d000 */
[----:B------:R-:W-:Y:S02]  /*3200*/  LEA.HI.X R30, R30, R36, R31, 0x3, P2 ;  /* 0x000000241e1e7211 */ /* 0x000fe400010f1c1f */
[C---:B------:R-:W-:Y:S02]  /*3210*/  IADD3 R14, P2, R28.reuse, UR6, RZ ;  /* 0x000000061c0e7c10 */ /* 0x040fe4000ff5e0ff */
[----:B------:R-:W-:Y:S02]  /*3220*/  IADD3 R10, P5, P6, R28, UR6, R13 ;  /* 0x000000061c0a7c10 */ /* 0x000fe4000febe00d */
[--C-:B------:R-:W-:Y:S02]  /*3230*/  IADD3.X R13, R36, UR7, R11.reuse, P1, P0 ;  /* 0x00000007240d7c10 */ /* 0x100fe40008fe040b */
[C---:B------:R-:W-:Y:S02]  /*3240*/  IADD3.X R15, R30.reuse, UR7, RZ, P2, !PT ;  /* 0x000000071e0f7c10 */ /* 0x040fe400097fe4ff */
[----:B------:R-:W-:Y:S01]  /*3250*/  IADD3.X R11, R30, UR7, R11, P5, P6 ;  /* 0x000000071e0b7c10 */ /* 0x000fe2000afec40b */
[----:B------:R-:W-:Y:S06]  /*3260*/  @!P4 BRA `(.L_x_38) ;  /* 0x00000034009cc947 */ /* 0x000fec0003800000 */
[----:B------:R-:W-:Y:S01]  /*3270*/  ULDC.64 UR6, c[0x0][0x5b8] ;  /* 0x00016e0000067ab9 */ /* 0x000fe20000000a00 */
[----:B------:R-:W-:Y:S01]  /*3280*/  ISETP.GE.AND P0, PT, R34, 0x1, PT ;  /* 0x000000012200780c */ /* 0x000fe20003f06270 */
[----:B------:R-:W-:Y:S01]  /*3290*/  IMAD R28, R29, UR6, RZ ;  /* 0x000000061d1c7c24 */ /* 0x000fe2000f8e02ff */
[----:B------:R-:W-:Y:S01]  /*32a0*/  ULDC.64 UR10, c[0x0][0x5a8] ;  /* 0x00016a00000a7ab9 */ /* 0x000fe20000000a00 */
[----:B------:R-:W-:Y:S01]  /*32b0*/  IMAD.WIDE.U32 R26, R7, UR6, R26 ;  /* 0x00000006071a7c25 */ /* 0x000fe2000f8e001a */
[----:B------:R-:W-:Y:S01]  /*32c0*/  ISETP.LT.OR P4, PT, R33, 0x1, !P0 ;  /* 0x000000012100780c */ /* 0x000fe20004781670 */
[----:B------:R-:W-:Y:S02]  /*32d0*/  BSSY B1, `(.L_x_39) ;  /* 0x000000c000017945 */ /* 0x000fe40003800000 */
[----:B------:R-:W-:Y:S01]  /*32e0*/  IMAD R7, R7, UR7, R28 ;  /* 0x0000000707077c24 */ /* 0x000fe2000f8e021c */
[----:B------:R-:W-:Y:S02]  /*32f0*/  ULDC.64 UR6, c[0x0][0x5b0] ;  /* 0x00016c0000067ab9 */ /* 0x000fe40000000a00 */
[----:B------:R-:W-:-:S02]  /*3300*/  IMAD R30, R25, UR6, RZ ;  /* 0x00000006191e7c24 */ /* 0x000fc4000f8e02ff */
[----:B------:R-:W-:Y:S02]  /*3310*/  IMAD.IADD R27, R27, 0x1, R7 ;  /* 0x000000011b1b7824 */ /* 0x000fe400078e0207 */
[C---:B------:R-:W-:Y:S02]  /*3320*/  IMAD R7, R35.reuse, UR7, R30 ;  /* 0x0000000723077c24 */ /* 0x040fe4000f8e021e */
[----:B------:R-:W-:-:S03]  /*3330*/  IMAD.WIDE.U32 R28, R35, UR6, R26 ;  /* 0x00000006231c7c25 */ /* 0x000fc6000f8e001a */
[----:B------:R-:W-:-:S04]  /*3340*/  IADD3 R28, P1, R28, UR10, RZ ;  /* 0x0000000a1c1c7c10 */ /* 0x000fc8000ff3e0ff */
[--C-:B------:R-:W-:Y:S02]  /*3350*/  IADD3.X R29, R29, UR11, R7.reuse, P1, !PT ;  /* 0x0000000b1d1d7c10 */ /* 0x100fe40008ffe407 */
[----:B------:R-:W-:Y:S01]  /*3360*/  PRMT R7, RZ, 0x7610, R7 ;  /* 0x00007610ff077816 */ /* 0x000fe20000000007 */
[----:B------:R-:W-:Y:S06]  /*3370*/  @P4 BRA `(.L_x_40) ;  /* 0x0000000000044947 */ /* 0x000fec0003800000 */
[----:B------:R0:W5:Y:S02]  /*3380*/  LDG.E.U8 R7, desc[UR16][R28.64] ;  /* 0x000000101c077981 */ /* 0x000164000c1e1100 */
.L_x_40:
[----:B------:R-:W-:Y:S05]  /*3390*/  BSYNC B1 ;  /* 0x0000000000017941 */ /* 0x000fea0003800000 */
.L_x_39:
[----:B-----5:R-:W-:Y:S01]  /*33a0*/  LOP3.LUT R7, R7, 0xff, RZ, 0xc0, !PT ;  /* 0x000000ff07077812 */ /* 0x020fe200078ec0ff */
[----:B------:R-:W-:Y:S01]  /*33b0*/  BSSY B1, `(.L_x_41) ;  /* 0x000000b000017945 */ /* 0x000fe20003800000 */
[----:B------:R-:W-:Y:S02]  /*33c0*/  ISETP.LT.OR P2, PT, R33, 0x2, !P0 ;  /* 0x000000022100780c */ /* 0x000fe40004741670 */
[----:B------:R-:W-:-:S05]  /*33d0*/  F2FP.F16.E5M2.UNPACK_B R7, R7 ;  /* 0x00000007ff07723e */ /* 0x000fca00020004ff */
[----:B------:R-:W-:Y:S01]  /*33e0*/  HADD2.F32 R30, -RZ, R7.H0_H0 ;  /* 0x20000007ff1e7230 */ /* 0x000fe20000004100 */
[----:B------:R-:W-:-:S04]  /*33f0*/  PRMT R7, RZ, 0x7610, R7 ;  /* 0x00007610ff077816 */ /* 0x000fc80000000007 */
[----:B------:R-:W-:-:S04]  /*3400*/  FMUL R30, R30, R9 ;  /* 0x000000091e1e7220 */ /* 0x000fc80000400000 */
[----:B--2---:R-:W-:-:S05]  /*3410*/  FFMA R30, R147, R8, R30 ;  /* 0x00000008931e7223 */ /* 0x004fca000000001e */
[----:B------:R-:W-:-:S05]  /*3420*/  F2FP.SATFINITE.E5M2.F32.PACK_AB_MERGE_C R31, RZ, R30, RZ ;  /* 0x0000001eff1f723e */ /* 0x000fca00048060ff */
[----:B------:R1:W-:Y:S01]  /*3430*/  @!P4 STG.E.U8 desc[UR16][R16.64], R31 ;  /* 0x0000001f1000c986 */ /* 0x0003e2000c101110 */
[----:B------:R-:W-:Y:S05]  /*3440*/  @P2 BRA `(.L_x_42) ;  /* 0x0000000000042947 */ /* 0x000fea0003800000 */
[----:B------:R2:W5:Y:S02]  /*3450*/  LDG.E.U8 R7, desc[UR16][R28.64+0x1] ;  /* 0x000001101c077981 */ /* 0x000564000c1e1100 */
.L_x_42:
[----:B------:R-:W-:Y:S05]  /*3460*/  BSYNC B1 ;  /* 0x0000000000017941 */ /* 0x000fea0003800000 */
.L_x_41:
[----:B-----5:R-:W-:Y:S01]  /*3470*/  LOP3.LUT R7, R7, 0xff, RZ, 0xc0, !PT ;  /* 0x000000ff07077812 */ /* 0x020fe200078ec0ff */
[----:B------:R-:W-:Y:S01]  /*3480*/  BSSY B1, `(.L_x_43) ;  /* 0x0000013000017945 */ /* 0x000fe20003800000 */
[----:B------:R-:W-:Y:S02]  /*3490*/  IADD3 R37, P1, R35, 0x8, RZ ;  /* 0x0000000823257810 */ /* 0x000fe40007f3e0ff */
[----:B------:R-:W-:-:S03]  /*34a0*/  F2FP.F16.E5M2.UNPACK_B R7, R7 ;  /* 0x00000007ff07723e */ /* 0x000fc600020004ff */
[----:B-1----:R-:W-:Y:S01]  /*34b0*/  IMAD.X R31, RZ, RZ, R25, P1 ;  /* 0x000000ffff1f7224 */ /* 0x002fe200008e0619 */
[----:B------:R-:W-:Y:S01]  /*34c0*/  ISETP.GE.AND P1, PT, R34, 0x9, PT ;  /* 0x000000092200780c */ /* 0x000fe20003f26270 */
[----:B------:R-:W-:Y:S02]  /*34d0*/  HADD2.F32 R30, -RZ, R7.H0_H0 ;  /* 0x20000007ff1e7230 */ /* 0x000fe40000004100 */
[----:B------:R-:W-:Y:S01]  /*34e0*/  IMAD R36, R31, UR6, RZ ;  /* 0x000000061f247c24 */ /* 0x000fe2000f8e02ff */
[----:B------:R-:W-:Y:S02]  /*34f0*/  ISETP.LT.OR P5, PT, R33, 0x1, !P1 ;  /* 0x000000012100780c */ /* 0x000fe40004fa1670 */
[----:B------:R-:W-:Y:S01]  /*3500*/  FMUL R7, R30, R9 ;  /* 0x000000091e077220 */ /* 0x000fe20000400000 */
[----:B------:R-:W-:-:S04]  /*3510*/  IMAD.WIDE.U32 R30, R37, UR6, R26 ;  /* 0x00000006251e7c25 */ /* 0x000fc8000f8e001a */
[----:B------:R-:W-:Y:S01]  /*3520*/  FFMA R7, R142, R8, R7 ;  /* 0x000000088e077223 */ /* 0x000fe20000000007 */
[----:B------:R-:W-:Y:S01]  /*3530*/  IMAD R37, R37, UR7, R36 ;  /* 0x0000000725257c24 */ /* 0x000fe2000f8e0224 */
[----:B------:R-:W-:-:S03]  /*3540*/  IADD3 R30, P4, R30, UR10, RZ ;  /* 0x0000000a1e1e7c10 */ /* 0x000fc6000ff9e0ff */
[----:B------:R-:W-:Y:S02]  /*3550*/  F2FP.SATFINITE.E5M2.F32.PACK_AB_MERGE_C R39, RZ, R7, RZ ;  /* 0x00000007ff27723e */ /* 0x000fe400048060ff */
[----:B------:R-:W-:Y:S02]  /*3560*/  IADD3.X R31, R31, UR11, R37, P4, !PT ;  /* 0x0000000b1f1f7c10 */ /* 0x000fe4000a7fe425 */
[----:B------:R-:W-:Y:S01]  /*3570*/  PRMT R7, RZ, 0x7610, R7 ;  /* 0x00007610ff077816 */ /* 0x000fe20000000007 */
[----:B------:R1:W-:Y:S01]  /*3580*/  @!P2 STG.E.U8 desc[UR16][R16.64+0x1], R39 ;  /* 0x000001271000a986 */ /* 0x0003e2000c101110 */
[----:B------:R-:W-:Y:S05]  /*3590*/  @P5 BRA `(.L_x_44) ;  /* 0x0000000000045947 */ /* 0x000fea0003800000 */
[----:B------:R3:W5:Y:S02]  /*35a0*/  LDG.E.U8 R7, desc[UR16][R30.64] ;  /* 0x000000101e077981 */ /* 0x000764000c1e1100 */
.L_x_44:
[----:B------:R-:W-:Y:S05]  /*35b0*/  BSYNC B1 ;  /* 0x0000000000017941 */ /* 0x000fea0003800000 */
.L_x_43:
[----:B-----5:R-:W-:Y:S01]  /*35c0*/  LOP3.LUT R7, R7, 0xff, RZ, 0xc0, !PT ;  /* 0x000000ff07077812 */ /* 0x020fe200078ec0ff */
[----:B------:R-:W-:Y:S01]  /*35d0*/  BSSY B1, `(.L_x_45) ;  /* 0x000000b000017945 */ /* 0x000fe20003800000 */
[----:B------:R-:W-:Y:S02]  /*35e0*/  ISETP.LT.OR P2, PT, R33, 0x2, !P1 ;  /* 0x000000022100780c */ /* 0x000fe40004f41670 */
[----:B------:R-:W-:-:S05]  /*35f0*/  F2FP.F16.E5M2.UNPACK_B R7, R7 ;  /* 0x00000007ff07723e */ /* 0x000fca00020004ff */
[----:B------:R-:W-:Y:S01]  /*3600*/  HADD2.F32 R36, -RZ, R7.H0_H0 ;  /* 0x20000007ff247230 */ /* 0x000fe20000004100 */
[----:B------:R-:W-:-:S04]  /*3610*/  PRMT R7, RZ, 0x7610, R7 ;  /* 0x00007610ff077816 */ /* 0x000fc80000000007 */
[----:B------:R-:W-:-:S04]  /*3620*/  FMUL R36, R36, R9 ;  /* 0x0000000924247220 */ /* 0x000fc80000400000 */
[----:B------:R-:W-:-:S05]  /*3630*/  FFMA R36, R145, R8, R36 ;  /* 0x0000000891247223 */ /* 0x000fca0000000024 */
[----:B------:R-:W-:-:S05]  /*3640*/  F2FP.SATFINITE.E5M2.F32.PACK_AB_MERGE_C R37, RZ, R36, RZ ;  /* 0x00000024ff25723e */ /* 0x000fca00048060ff */
[----:B------:R4:W-:Y:S01]  /*3650*/  @!P5 STG.E.U8 desc[UR16][R14.64], R37 ;  /* 0x000000250e00d986 */ /* 0x0009e2000c101110 */
[----:B------:R-:W-:Y:S05]  /*3660*/  @P2 BRA `(.L_x_46) ;  /* 0x0000000000042947 */ /* 0x000fea0003800000 */
[----:B------:R0:W5:Y:S02]  /*3670*/  LDG.E.U8 R7, desc[UR16][R30.64+0x1] ;  /* 0x000001101e077981 */ /* 0x000164000c1e1100 */
.L_x_46:
[----:B------:R-:W-:Y:S05]  /*3680*/  BSYNC B1 ;  /* 0x0000000000017941 */ /* 0x000fea0003800000 */
.L_x_45:
[----:B-----5:R-:W-:Y:S01]  /*3690*/  LOP3.LUT R7, R7, 0xff, RZ, 0xc0, !PT ;  /* 0x000000ff07077812 */ /* 0x020fe200078ec0ff */
[----:B------:R-:W-:Y:S01]  /*36a0*/  BSSY B1, `(.L_x_47) ;  /* 0x000000b000017945 */ /* 0x000fe20003800000 */
[----:B------:R-:W-:Y:S02]  /*36b0*/  ISETP.LT.OR P4, PT, R33, 0x9, !P0 ;  /* 0x000000092100780c */ /* 0x000fe40004781670 */
[----:B------:R-:W-:-:S05]  /*36c0*/  F2FP.F16.E5M2.UNPACK_B R7, R7 ;  /* 0x00000007ff07723e */ /* 0x000fca00020004ff */
[----:B------:R-:W-:-:S05]  /*36d0*/  HADD2.F32 R36, -RZ, R7.H0_H0 ;  /* 0x20000007ff247230 */ /* 0x000fca0000004100 */
[----:B------:R-:W-:-:S04]  /*36e0*/  FMUL R7, R36, R9 ;  /* 0x0000000924077220 */ /* 0x000fc80000400000 */
[----:B------:R-:W-:-:S05]  /*36f0*/  FFMA R7, R140, R8, R7 ;  /* 0x000000088c077223 */ /* 0x000fca0000000007 */
[----:B----4-:R-:W-:Y:S02]  /*3700*/  F2FP.SATFINITE.E5M2.F32.PACK_AB_MERGE_C R37, RZ, R7, RZ ;  /* 0x00000007ff25723e */ /* 0x010fe400048060ff */
[----:B------:R-:W-:-:S03]  /*3710*/  PRMT R7, RZ, 0x7610, R7 ;  /* 0x00007610ff077816 */ /* 0x000fc60000000007 */
[----:B------:R4:W-:Y:S01]  /*3720*/  @!P2 STG.E.U8 desc[UR16][R14.64+0x1], R37 ;  /* 0x000001250e00a986 */ /* 0x0009e2000c101110 */
[----:B------:R-:W-:Y:S05]  /*3730*/  @P4 BRA `(.L_x_48) ;  /* 0x0000000000044947 */ /* 0x000fea0003800000 */
[----:B------:R0:W5:Y:S02]  /*3740*/  LDG.E.U8 R7, desc[UR16][R28.64+0x8] ;  /* 0x000008101c077981 */ /* 0x000164000c1e1100 */
.L_x_48:
[----:B------:R-:W-:Y:S05]  /*3750*/  BSYNC B1 ;  /* 0x0000000000017941 */ /* 0x000fea0003800000 */
.L_x_47:
        /* <DEDUP_REMOVED lines=8> */
[----:B----4-:R-:W-:-:S05]  /*37e0*/  F2FP.SATFINITE.E5M2.F32.PACK_AB_MERGE_C R37, RZ, R36, RZ ;  /* 0x00000024ff25723e */ /* 0x010fca00048060ff */
[----:B------:R4:W-:Y:S01]  /*37f0*/  @!P4 STG.E.U8 desc[UR16][R16.64+0x8], R37 ;  /* 0x000008251000c986 */ /* 0x0009e2000c101110 */
[----:B------:R-:W-:Y:S05]  /*3800*/  @P2 BRA `(.L_x_50) ;  /* 0x0000000000042947 */ /* 0x000fea0003800000 */
[----:B------:R0:W5:Y:S02]  /*3810*/  LDG.E.U8 R7, desc[UR16][R28.64+0x9] ;  /* 0x000009101c077981 */ /* 0x000164000c1e1100 */
.L_x_50:
[----:B------:R-:W-:Y:S05]  /*3820*/  BSYNC B1 ;  /* 0x0000000000017941 */ /* 0x000fea0003800000 */
.L_x_49:
        /* <DEDUP_REMOVED lines=12> */
.L_x_52:
[----:B------:R-:W-:Y:S05]  /*38f0*/  BSYNC B1 ;  /* 0x0000000000017941 */ /* 0x000fea0003800000 */
.L_x_51:
        /* <DEDUP_REMOVED lines=12> */
.L_x_54:
[----:B------:R-:W-:Y:S05]  /*39c0*/  BSYNC B1 ;  /* 0x0000000000017941 */ /* 0x000fea0003800000 */
.L_x_53:
        /* <DEDUP_REMOVED lines=12> */
.L_x_56:
[----:B------:R-:W-:Y:S05]  /*3a90*/  BSYNC B1 ;  /* 0x0000000000017941 */ /* 0x000fea0003800000 */
.L_x_55:
        /* <DEDUP_REMOVED lines=12> */
.L_x_58:
[----:B------:R-:W-:Y:S05]  /*3b60*/  BSYNC B1 ;  /* 0x0000000000017941 */ /* 0x000fea0003800000 */
.L_x_57:
        /* <DEDUP_REMOVED lines=12> */
.L_x_60:
[----:B------:R-:W-:Y:S05]  /*3c30*/  BSYNC B1 ;  /* 0x0000000000017941 */ /* 0x000fea0003800000 */
.L_x_59:
        /* <DEDUP_REMOVED lines=12> */
.L_x_62:
[----:B------:R-:W-:Y:S05]  /*3d00*/  BSYNC B1 ;  /* 0x0000000000017941 */ /* 0x000fea0003800000 */
.L_x_61:
        /* <DEDUP_REMOVED lines=12> */
.L_x_64:
[----:B------:R-:W-:Y:S05]  /*3dd0*/  BSYNC B1 ;  /* 0x0000000000017941 */ /* 0x000fea0003800000 */
.L_x_63:
        /* <DEDUP_REMOVED lines=12> */
.L_x_66:
[----:B------:R-:W-:Y:S05]  /*3ea0*/  BSYNC B1 ;  /* 0x0000000000017941 */ /* 0x000fea0003800000 */
.L_x_65:
        /* <DEDUP_REMOVED lines=12> */
.L_x_68:
[----:B------:R-:W-:Y:S05]  /*3f70*/  BSYNC B1 ;  /* 0x0000000000017941 */ /* 0x000fea0003800000 */
.L_x_67:
        /* <DEDUP_REMOVED lines=12> */
.L_x_70:
[----:B------:R-:W-:Y:S05]  /*4040*/  BSYNC B1 ;  /* 0x0000000000017941 */ /* 0x000fea0003800000 */
.L_x_69:
        /* <DEDUP_REMOVED lines=12> */
.L_x_72:
[----:B------:R-:W-:Y:S05]  /*4110*/  BSYNC B1 ;  /* 0x0000000000017941 */ /* 0x000fea0003800000 */
.L_x_71:
        /* <DEDUP_REMOVED lines=12> */
.L_x_74:
[----:B------:R-:W-:Y:S05]  /*41e0*/  BSYNC B1 ;  /* 0x0000000000017941 */ /* 0x000fea0003800000 */
.L_x_73:
        /* <DEDUP_REMOVED lines=12> */
.L_x_76:
[----:B------:R-:W-:Y:S05]  /*42b0*/  BSYNC B1 ;  /* 0x0000000000017941 */ /* 0x000fea0003800000 */
.L_x_75:
        /* <DEDUP_REMOVED lines=12> */
.L_x_78:
[----:B------:R-:W-:Y:S05]  /*4380*/  BSYNC B1 ;  /* 0x0000000000017941 */ /* 0x000fea0003800000 */
.L_x_77:
        /* <DEDUP_REMOVED lines=12> */
.L_x_80:
[----:B------:R-:W-:Y:S05]  /*4450*/  BSYNC B1 ;  /* 0x0000000000017941 */ /* 0x000fea0003800000 */
.L_x_79:
        /* <DEDUP_REMOVED lines=12> */
.L_x_82:
[----:B------:R-:W-:Y:S05]  /*4520*/  BSYNC B1 ;  /* 0x0000000000017941 */ /* 0x000fea0003800000 */
.L_x_81:
        /* <DEDUP_REMOVED lines=12> */
.L_x_84:
[----:B------:R-:W-:Y:S05]  /*45f0*/  BSYNC B1 ;  /* 0x0000000000017941 */ /* 0x000fea0003800000 */
.L_x_83:
        /* <DEDUP_REMOVED lines=12> */
.L_x_86:
[----:B------:R-:W-:Y:S05]  /*46c0*/  BSYNC B1 ;  /* 0x0000000000017941 */ /* 0x000fea0003800000 */
.L_x_85:
        /* <DEDUP_REMOVED lines=12> */
.L_x_88:
[----:B------:R-:W-:Y:S05]  /*4790*/  BSYNC B1 ;  /* 0x0000000000017941 */ /* 0x000fea0003800000 */
.L_x_87:
        /* <DEDUP_REMOVED lines=12> */
.L_x_90:
[----:B------:R-:W-:Y:S05]  /*4860*/  BSYNC B1 ;  /* 0x0000000000017941 */ /* 0x000fea0003800000 */
.L_x_89:
        /* <DEDUP_REMOVED lines=12> */
.L_x_92:
[----:B------:R-:W-:Y:S05]  /*4930*/  BSYNC B1 ;  /* 0x0000000000017941 */ /* 0x000fea0003800000 */
.L_x_91:
        /* <DEDUP_REMOVED lines=12> */
.L_x_94:
[----:B------:R-:W-:Y:S05]  /*4a00*/  BSYNC B1 ;  /* 0x0000000000017941 */ /* 0x000fea0003800000 */
.L_x_93:
        /* <DEDUP_REMOVED lines=12> */
.L_x_96:
[----:B------:R-:W-:Y:S05]  /*4ad0*/  BSYNC B1 ;  /* 0x0000000000017941 */ /* 0x000fea0003800000 */
.L_x_95:
        /* <DEDUP_REMOVED lines=12> */
.L_x_98:
[----:B------:R-:W-:Y:S05]  /*4ba0*/  BSYNC B1 ;  /* 0x0000000000017941 */ /* 0x000fea0003800000 */
.L_x_97:
[----:B-----5:R-:W-:Y:S01]  /*4bb0*/  LOP3.LUT R7, R7, 0xff, RZ, 0xc0, !PT ;  /* 0x000000ff07077812 */ /* 0x020fe200078ec0ff */
[----:B------:R-:W-:Y:S01]  /*4bc0*/  BSSY B1, `(.L_x_99) ;  /* 0x000000b000017945 */ /* 0x000fe20003800000 */
[----:B------:R-:W-:Y:S02]  /*4bd0*/  ISETP.LT.OR P2, PT, R33, 0x39, !P1 ;  /* 0x000000392100780c */ /* 0x000fe40004f41670 */
[----:B------:R-:W-:-:S05]  /*4be0*/  F2FP.F16.E5M2.UNPACK_B R7, R7 ;  /* 0x00000007ff07723e */ /* 0x000fca00020004ff */
[----:B0-2---:R-:W-:-:S05]  /*4bf0*/  HADD2.F32 R28, -RZ, R7.H0_H0 ;  /* 0x20000007ff1c7230 */ /* 0x005fca0000004100 */
[----:B------:R-:W-:-:S04]  /*4c00*/  FMUL R7, R28, R9 ;  /* 0x000000091c077220 */ /* 0x000fc80000400000 */
[----:B------:R-:W-:-:S05]  /*4c10*/  FFMA R7, R114, R8, R7 ;  /* 0x0000000872077223 */ /* 0x000fca0000000007 */
[----:B------:R-:W-:Y:S02]  /*4c20*/  F2FP.SATFINITE.E5M2.F32.PACK_AB_MERGE_C R29, RZ, R7, RZ ;  /* 0x00000007ff1d723e */ /* 0x000fe400048060ff */
[----:B------:R-:W-:-:S03]  /*4c30*/  PRMT R7, RZ, 0x7610, R7 ;  /* 0x00007610ff077816 */ /* 0x000fc60000000007 */
[----:B------:R0:W-:Y:S01]  /*4c40*/  @!P0 STG.E.U8 desc[UR16][R16.64+0x39], R29 ;  /* 0x0000391d10008986 */ /* 0x0001e2000c101110 */
[----:B------:R-:W-:Y:S05]  /*4c50*/  @P2 BRA `(.L_x_100) ;  /* 0x0000000000042947 */ /* 0x000fea0003800000 */
[----:B------:R2:W5:Y:S02]  /*4c60*/  LDG.E.U8 R7, desc[UR16][R30.64+0x38] ;  /* 0x000038101e077981 */ /* 0x000564000c1e1100 */
.L_x_100:
[----:B------:R-:W-:Y:S05]  /*4c70*/  BSYNC B1 ;  /* 0x0000000000017941 */ /* 0x000fea0003800000 */
.L_x_99:
[----:B-----5:R-:W-:Y:S01]  /*4c80*/  LOP3.LUT R7, R7, 0xff, RZ, 0xc0, !PT ;  /* 0x000000ff07077812 */ /* 0x020fe200078ec0ff */
[----:B------:R-:W-:Y:S01]  /*4c90*/  BSSY B1, `(.L_x_101) ;  /* 0x000000b000017945 */ /* 0x000fe20003800000 */
[----:B------:R-:W-:Y:S02]  /*4ca0*/  ISETP.LT.OR P1, PT, R33, 0x3a, !P1 ;  /* 0x0000003a2100780c */ /* 0x000fe40004f21670 */
[----:B------:R-:W-:-:S05]  /*4cb0*/  F2FP.F16.E5M2.UNPACK_B R7, R7 ;  /* 0x00000007ff07723e */ /* 0x000fca00020004ff */
[----:B01--4-:R-:W-:Y:S01]  /*4cc0*/  HADD2.F32 R16, -RZ, R7.H0_H0 ;  /* 0x20000007ff107230 */ /* 0x013fe20000004100 */
[----:B------:R-:W-:-:S04]  /*4cd0*/  PRMT R7, RZ, 0x7610, R7 ;  /* 0x00007610ff077816 */ /* 0x000fc80000000007 */
[----:B------:R-:W-:-:S04]  /*4ce0*/  FMUL R16, R16, R9 ;  /* 0x0000000910107220 */ /* 0x000fc80000400000 */
[----:B------:R-:W-:-:S05]  /*4cf0*/  FFMA R16, R117, R8, R16 ;  /* 0x0000000875107223 */ /* 0x000fca0000000010 */
[----:B------:R-:W-:-:S05]  /*4d00*/  F2FP.SATFINITE.E5M2.F32.PACK_AB_MERGE_C R17, RZ, R16, RZ ;  /* 0x00000010ff11723e */ /* 0x000fca00048060ff */
[----:B------:R0:W-:Y:S01]  /*4d10*/  @!P2 STG.E.U8 desc[UR16][R14.64+0x38], R17 ;  /* 0x000038110e00a986 */ /* 0x0001e2000c101110 */
[----:B------:R-:W-:Y:S05]  /*4d20*/  @P1 BRA `(.L_x_102) ;  /* 0x0000000000041947 */ /* 0x000fea0003800000 */
[----:B------:R1:W5:Y:S02]  /*4d30*/  LDG.E.U8 R7, desc[UR16][R30.64+0x39] ;  /* 0x000039101e077981 */ /* 0x000364000c1e1100 */
.L_x_102:
[----:B------:R-:W-:Y:S05]  /*4d40*/  BSYNC B1 ;  /* 0x0000000000017941 */ /* 0x000fea0003800000 */
.L_x_101:
[----:B-----5:R-:W-:Y:S01]  /*4d50*/  LOP3.LUT R7, R7, 0xff, RZ, 0xc0, !PT ;  /* 0x000000ff07077812 */ /* 0x020fe200078ec0ff */
[----:B------:R-:W-:Y:S01]  /*4d60*/  BSSY B1, `(.L_x_103) ;  /* 0x0000013000017945 */ /* 0x000fe20003800000 */
[----:B------:R-:W-:Y:S02]  /*4d70*/  IADD3 R29, P0, R35, 0x80, RZ ;  /* 0x00000080231d7810 */ /* 0x000fe40007f1e0ff */
[----:B------:R-:W-:-:S03]  /*4d80*/  F2FP.F16.E5M2.UNPACK_B R7, R7 ;  /* 0x00000007ff07723e */ /* 0x000fc600020004ff */
[----:B0-----:R-:W-:Y:S01]  /*4d90*/  IMAD.X R17, RZ, RZ, R25, P0 ;  /* 0x000000ffff117224 */ /* 0x001fe200000e0619 */
        /* <DEDUP_REMOVED lines=9> */
[----:B-123--:R-:W-:Y:S02]  /*4e30*/  F2FP.SATFINITE.E5M2.F32.PACK_AB_MERGE_C R31, RZ, R7, RZ ;  /* 0x00000007ff1f723e */ /* 0x00efe400048060ff */
[----:B------:R-:W-:Y:S02]  /*4e40*/  IADD3.X R17, R17, UR11, R29, P2, !PT ;  /* 0x0000000b11117c10 */ /* 0x000fe400097fe41d */
[----:B------:R-:W-:Y:S01]  /*4e50*/  PRMT R7, RZ, 0x7610, R7 ;  /* 0x00007610ff077816 */ /* 0x000fe20000000007 */
[----:B------:R0:W-:Y:S01]  /*4e60*/  @!P1 STG.E.U8 desc[UR16][R14.64+0x39], R31 ;  /* 0x0000391f0e009986 */ /* 0x0001e2000c101110 */
[----:B------:R-:W-:Y:S05]  /*4e70*/  @P4 BRA `(.L_x_104) ;  /* 0x0000000000044947 */ /* 0x000fea0003800000 */
[----:B------:R1:W5:Y:S02]  /*4e80*/  LDG.E.U8 R7, desc[UR16][R16.64] ;  /* 0x0000001010077981 */ /* 0x000364000c1e1100 */
.L_x_104:
[----:B------:R-:W-:Y:S05]  /*4e90*/  BSYNC B1 ;  /* 0x0000000000017941 */ /* 0x000fea0003800000 */
.L_x_103:
[----:B-----5:R-:W-:Y:S01]  /*4ea0*/  LOP3.LUT R7, R7, 0xff, RZ, 0xc0, !PT ;  /* 0x000000ff07077812 */ /* 0x020fe200078ec0ff */
[----:B------:R-:W-:Y:S01]  /*4eb0*/  BSSY B1, `(.L_x_105) ;  /* 0x000000b000017945 */ /* 0x000fe20003800000 */
[----:B------:R-:W-:Y:S02]  /*4ec0*/  ISETP.LT.OR P2, PT, R33, 0x2, !P0 ;  /* 0x000000022100780c */ /* 0x000fe40004741670 */
[----:B------:R-:W-:-:S05]  /*4ed0*/  F2FP.F16.E5M2.UNPACK_B R7, R7 ;  /* 0x00000007ff07723e */ /* 0x000fca00020004ff */
[----:B0-----:R-:W-:Y:S01]  /*4ee0*/  HADD2.F32 R14, -RZ, R7.H0_H0 ;  /* 0x20000007ff0e7230 */ /* 0x001fe20000004100 */
[----:B------:R-:W-:-:S04]  /*4ef0*/  PRMT R7, RZ, 0x7610, R7 ;  /* 0x00007610ff077816 */ /* 0x000fc80000000007 */
[----:B------:R-:W-:-:S04]  /*4f00*/  FMUL R14, R14, R9 ;  /* 0x000000090e0e7220 */ /* 0x000fc80000400000 */
[----:B------:R-:W-:-:S05]  /*4f10*/  FFMA R14, R115, R8, R14 ;  /* 0x00000008730e7223 */ /* 0x000fca000000000e */
[----:B------:R-:W-:-:S05]  /*4f20*/  F2FP.SATFINITE.E5M2.F32.PACK_AB_MERGE_C R15, RZ, R14, RZ ;  /* 0x0000000eff0f723e */ /* 0x000fca00048060ff */
[----:B------:R0:W-:Y:S01]  /*4f30*/  @!P4 STG.E.U8 desc[UR16][R12.64], R15 ;  /* 0x0000000f0c00c986 */ /* 0x0001e2000c101110 */
[----:B------:R-:W-:Y:S05]  /*4f40*/  @P2 BRA `(.L_x_106) ;  /* 0x0000000000042947 */ /* 0x000fea0003800000 */
[----:B------:R2:W5:Y:S02]  /*4f50*/  LDG.E.U8 R7, desc[UR16][R16.64+0x1] ;  /* 0x0000011010077981 */ /* 0x000564000c1e1100 */
.L_x_106:
[----:B------:R-:W-:Y:S05]  /*4f60*/  BSYNC B1 ;  /* 0x0000000000017941 */ /* 0x000fea0003800000 */
.L_x_105:
[----:B-----5:R-:W-:Y:S01]  /*4f70*/  LOP3.LUT R7, R7, 0xff, RZ, 0xc0, !PT ;  /* 0x000000ff07077812 */ /* 0x020fe200078ec0ff */
[----:B------:R-:W-:Y:S01]  /*4f80*/  BSSY B1, `(.L_x_107) ;  /* 0x0000013000017945 */ /* 0x000fe20003800000 */
[----:B------:R-:W-:Y:S02]  /*4f90*/  IADD3 R35, P1, R35, 0x88, RZ ;  /* 0x0000008823237810 */ /* 0x000fe40007f3e0ff */
[----:B------:R-:W-:-:S03]  /*4fa0*/  F2FP.F16.E5M2.UNPACK_B R7, R7 ;  /* 0x00000007ff07723e */ /* 0x000fc600020004ff */
[----:B------:R-:W-:Y:S01]  /*4fb0*/  IMAD.X R24, RZ, RZ, R25, P1 ;  /* 0x000000ffff187224 */ /* 0x000fe200008e0619 */
[----:B------:R-:W-:Y:S01]  /*4fc0*/  ISETP.GE.AND P1, PT, R34, 0x89, PT ;  /* 0x000000892200780c */ /* 0x000fe20003f26270 */
[----:B------:R-:W-:Y:S02]  /*4fd0*/  HADD2.F32 R14, -RZ, R7.H0_H0 ;  /* 0x20000007ff0e7230 */ /* 0x000fe40000004100 */
[----:B------:R-:W-:Y:S01]  /*4fe0*/  IMAD R24, R24, UR6, RZ ;  /* 0x0000000618187c24 */ /* 0x000fe2000f8e02ff */
[----:B------:R-:W-:Y:S01]  /*4ff0*/  ISETP.LT.OR P5, PT, R33, 0x1, !P1 ;  /* 0x000000012100780c */ /* 0x000fe20004fa1670 */
[----:B------:R-:W-:-:S04]  /*5000*/  IMAD.WIDE.U32 R26, R35, UR6, R26 ;  /* 0x00000006231a7c25 */ /* 0x000fc8000f8e001a */
[----:B------:R-:W-:Y:S01]  /*5010*/  FMUL R7, R14, R9 ;  /* 0x000000090e077220 */ /* 0x000fe20000400000 */
[----:B------:R-:W-:-:S03]  /*5020*/  IMAD R35, R35, UR7, R24 ;  /* 0x0000000723237c24 */ /* 0x000fc6000f8e0218 */
[----:B------:R-:W-:Y:S01]  /*5030*/  FFMA R7, R110, R8, R7 ;  /* 0x000000086e077223 */ /* 0x000fe20000000007 */
[----:B------:R-:W-:-:S04]  /*5040*/  IADD3 R14, P4, R26, UR10, RZ ;  /* 0x0000000a1a0e7c10 */ /* 0x000fc8000ff9e0ff */
[----:B------:R-:W-:Y:S02]  /*5050*/  F2FP.SATFINITE.E5M2.F32.PACK_AB_MERGE_C R25, RZ, R7, RZ ;  /* 0x00000007ff19723e */ /* 0x000fe400048060ff */
[----:B0-----:R-:W-:Y:S02]  /*5060*/  IADD3.X R15, R27, UR11, R35, P4, !PT ;  /* 0x0000000b1b0f7c10 */ /* 0x001fe4000a7fe423 */
[----:B------:R-:W-:Y:S01]  /*5070*/  PRMT R7, RZ, 0x7610, R7 ;  /* 0x00007610ff077816 */ /* 0x000fe20000000007 */
[----:B------:R0:W-:Y:S01]  /*5080*/  @!P2 STG.E.U8 desc[UR16][R12.64+0x1], R25 ;  /* 0x000001190c00a986 */ /* 0x0001e2000c101110 */
[----:B------:R-:W-:Y:S05]  /*5090*/  @P5 BRA `(.L_x_108) ;  /* 0x0000000000045947 */ /* 0x000fea0003800000 */
[----:B------:R3:W5:Y:S02]  /*50a0*/  LDG.E.U8 R7, desc[UR16][R14.64] ;  /* 0x000000100e077981 */ /* 0x000764000c1e1100 */
.L_x_108:
[----:B------:R-:W-:Y:S05]  /*50b0*/  BSYNC B1 ;  /* 0x0000000000017941 */ /* 0x000fea0003800000 */
.L_x_107:
        /* <DEDUP_REMOVED lines=8> */
[----:B0-----:R-:W-:-:S05]  /*5140*/  F2FP.SATFINITE.E5M2.F32.PACK_AB_MERGE_C R25, RZ, R24, RZ ;  /* 0x00000018ff19723e */ /* 0x001fca00048060ff */
[----:B------:R0:W-:Y:S01]  /*5150*/  @!P5 STG.E.U8 desc[UR16][R10.64], R25 ;  /* 0x000000190a00d986 */ /* 0x0001e2000c101110 */
[----:B------:R-:W-:Y:S05]  /*5160*/  @P2 BRA `(.L_x_110) ;  /* 0x0000000000042947 */ /* 0x000fea0003800000 */
[----:B------:R4:W5:Y:S02]  /*5170*/  LDG.E.U8 R7, desc[UR16][R14.64+0x1] ;  /* 0x000001100e077981 */ /* 0x000964000c1e1100 */
.L_x_110:
[----:B------:R-:W-:Y:S05]  /*5180*/  BSYNC B1 ;  /* 0x0000000000017941 */ /* 0x000fea0003800000 */
.L_x_109:
[----:B-----5:R-:W-:Y:S01]  /*5190*/  LOP3.LUT R7, R7, 0xff, RZ, 0xc0, !PT ;  /* 0x000000ff07077812 */ /* 0x020fe200078ec0ff */
[----:B------:R-:W-:Y:S01]  /*51a0*/  BSSY B1, `(.L_x_111) ;  /* 0x000000b000017945 */ /* 0x000fe20003800000 */
[----:B------:R-:W-:Y:S02]  /*51b0*/  ISETP.LT.OR P4, PT, R33, 0x9, !P0 ;  /* 0x000000092100780c */ /* 0x000fe40004781670 */
[----:B------:R-:W-:-:S05]  /*51c0*/  F2FP.F16.E5M2.UNPACK_B R7, R7 ;  /* 0x00000007ff07723e */ /* 0x000fca00020004ff */
[----:B------:R-:W-:-:S05]  /*51d0*/  HADD2.F32 R24, -RZ, R7.H0_H0 ;  /* 0x20000007ff187230 */ /* 0x000fca0000004100 */
[----:B------:R-:W-:-:S04]  /*51e0*/  FMUL R7, R24, R9 ;  /* 0x0000000918077220 */ /* 0x000fc80000400000 */
[----:B------:R-:W-:-:S05]  /*51f0*/  FFMA R7, R108, R8, R7 ;  /* 0x000000086c077223 */ /* 0x000fca0000000007 */
[----:B0-----:R-:W-:Y:S02]  /*5200*/  F2FP.SATFINITE.E5M2.F32.PACK_AB_MERGE_C R25, RZ, R7, RZ ;  /* 0x00000007ff19723e */ /* 0x001fe400048060ff */
[----:B------:R-:W-:-:S03]  /*5210*/  PRMT R7, RZ, 0x7610, R7 ;  /* 0x00007610ff077816 */ /* 0x000fc60000000007 */
[----:B------:R0:W-:Y:S01]  /*5220*/  @!P2 STG.E.U8 desc[UR16][R10.64+0x1], R25 ;  /* 0x000001190a00a986 */ /* 0x0001e2000c101110 */
[----:B------:R-:W-:Y:S05]  /*5230*/  @P4 BRA `(.L_x_112) ;  /* 0x0000000000044947 */ /* 0x000fea0003800000 */
[----:B------:R0:W5:Y:S02]  /*5240*/  LDG.E.U8 R7, desc[UR16][R16.64+0x8] ;  /* 0x0000081010077981 */ /* 0x000164000c1e1100 */
.L_x_112:
[----:B------:R-:W-:Y:S05]  /*5250*/  BSYNC B1 ;  /* 0x0000000000017941 */ /* 0x000fea0003800000 */
.L_x_111:
        /* <DEDUP_REMOVED lines=12> */
.L_x_114:
[----:B------:R-:W-:Y:S05]  /*5320*/  BSYNC B1 ;  /* 0x0000000000017941 */ /* 0x000fea0003800000 */
.L_x_113:
        /* <DEDUP_REMOVED lines=12> */
.L_x_116:
[----:B------:R-:W-:Y:S05]  /*53f0*/  BSYNC B1 ;  /* 0x0000000000017941 */ /* 0x000fea0003800000 */
.L_x_115:
        /* <DEDUP_REMOVED lines=12> */
.L_x_118:
[----:B------:R-:W-:Y:S05]  /*54c0*/  BSYNC B1 ;  /* 0x0000000000017941 */ /* 0x000fea0003800000 */
.L_x_117:
        /* <DEDUP_REMOVED lines=12> */
.L_x_120:
[----:B------:R-:W-:Y:S05]  /*5590*/  BSYNC B1 ;  /* 0x0000000000017941 */ /* 0x000fea0003800000 */
.L_x_119:
        /* <DEDUP_REMOVED lines=12> */
.L_x_122:
[----:B------:R-:W-:Y:S05]  /*5660*/  BSYNC B1 ;  /* 0x0000000000017941 */ /* 0x000fea0003800000 */
.L_x_121:
        /* <DEDUP_REMOVED lines=12> */
.L_x_124:
[----:B------:R-:W-:Y:S05]  /*5730*/  BSYNC B1 ;  /* 0x0000000000017941 */ /* 0x000fea0003800000 */
.L_x_123:
        /* <DEDUP_REMOVED lines=12> */
.L_x_126:
[----:B------:R-:W-:Y:S05]  /*5800*/  BSYNC B1 ;  /* 0x0000000000017941 */ /* 0x000fea0003800000 */
.L_x_125:
        /* <DEDUP_REMOVED lines=12> */
.L_x_128:
[----:B------:R-:W-:Y:S05]  /*58d0*/  BSYNC B1 ;  /* 0x0000000000017941 */ /* 0x000fea0003800000 */
.L_x_127:
        /* <DEDUP_REMOVED lines=12> */
.L_x_130:
[----:B------:R-:W-:Y:S05]  /*59a0*/  BSYNC B1 ;  /* 0x0000000000017941 */ /* 0x000fea0003800000 */
.L_x_129:
        /* <DEDUP_REMOVED lines=12> */
.L_x_132:
[----:B------:R-:W-:Y:S05]  /*5a70*/  BSYNC B1 ;  /* 0x0000000000017941 */ /* 0x000fea0003800000 */
.L_x_131:
        /* <DEDUP_REMOVED lines=12> */
.L_x_134:
[----:B------:R-:W-:Y:S05]  /*5b40*/  BSYNC B1 ;  /* 0x0000000000017941 */ /* 0x000fea0003800000 */
.L_x_133:
        /* <DEDUP_REMOVED lines=12> */
.L_x_136:
[----:B------:R-:W-:Y:S05]  /*5c10*/  BSYNC B1 ;  /* 0x0000000000017941 */ /* 0x000fea0003800000 */
.L_x_135:
        /* <DEDUP_REMOVED lines=12> */
.L_x_138:
[----:B------:R-:W-:Y:S05]  /*5ce0*/  BSYNC B1 ;  /* 0x0000000000017941 */ /* 0x000fea0003800000 */
.L_x_137:
        /* <DEDUP_REMOVED lines=12> */
.L_x_140:
[----:B------:R-:W-:Y:S05]  /*5db0*/  BSYNC B1 ;  /* 0x0000000000017941 */ /* 0x000fea0003800000 */
.L_x_139:
        /* <DEDUP_REMOVED lines=12> */
.L_x_142:
[----:B------:R-:W-:Y:S05]  /*5e80*/  BSYNC B1 ;  /* 0x0000000000017941 */ /* 0x000fea0003800000 */
.L_x_141:
        /* <DEDUP_REMOVED lines=12> */
.L_x_144:
[----:B------:R-:W-:Y:S05]  /*5f50*/  BSYNC B1 ;  /* 0x0000000000017941 */ /* 0x000fea0003800000 */
.L_x_143:
        /* <DEDUP_REMOVED lines=12> */
.L_x_146:
[----:B------:R-:W-:Y:S05]  /*6020*/  BSYNC B1 ;  /* 0x0000000000017941 */ /* 0x000fea0003800000 */
.L_x_145:
        /* <DEDUP_REMOVED lines=12> */
.L_x_148:
[----:B------:R-:W-:Y:S05]  /*60f0*/  BSYNC B1 ;  /* 0x0000000000017941 */ /* 0x000fea0003800000 */
.L_x_147:
        /* <DEDUP_REMOVED lines=12> */
.L_x_150:
[----:B------:R-:W-:Y:S05]  /*61c0*/  BSYNC B1 ;  /* 0x0000000000017941 */ /* 0x000fea0003800000 */
.L_x_149:
        /* <DEDUP_REMOVED lines=12> */
.L_x_152:
[----:B------:R-:W-:Y:S05]  /*6290*/  BSYNC B1 ;  /* 0x0000000000017941 */ /* 0x000fea0003800000 */
.L_x_151:
        /* <DEDUP_REMOVED lines=12> */
.L_x_154:
[----:B------:R-:W-:Y:S05]  /*6360*/  BSYNC B1 ;  /* 0x0000000000017941 */ /* 0x000fea0003800000 */
.L_x_153:
        /* <DEDUP_REMOVED lines=12> */
.L_x_156:
[----:B------:R-:W-:Y:S05]  /*6430*/  BSYNC B1 ;  /* 0x0000000000017941 */ /* 0x000fea0003800000 */
.L_x_155:
        /* <DEDUP_REMOVED lines=12> */
.L_x_158:
[----:B------:R-:W-:Y:S05]  /*6500*/  BSYNC B1 ;  /* 0x0000000000017941 */ /* 0x000fea0003800000 */
.L_x_157:
        /* <DEDUP_REMOVED lines=12> */
.L_x_160:
[----:B------:R-:W-:Y:S05]  /*65d0*/  BSYNC B1 ;  /* 0x0000000000017941 */ /* 0x000fea0003800000 */
.L_x_159:
        /* <DEDUP_REMOVED lines=12> */
.L_x_162:
[----:B------:R-:W-:Y:S05]  /*66a0*/  BSYNC B1 ;  /* 0x0000000000017941 */ /* 0x000fea0003800000 */
.L_x_161:
[----:B-----5:R-:W-:Y:S01]  /*66b0*/  LOP3.LUT R7, R7, 0xff, RZ, 0xc0, !PT ;  /* 0x000000ff07077812 */ /* 0x020fe200078ec0ff */
[----:B------:R-:W-:Y:S01]  /*66c0*/  BSSY B1, `(.L_x_163) ;  /* 0x000000b000017945 */ /* 0x000fe20003800000 */
[----:B------:R-:W-:Y:S02]  /*66d0*/  ISETP.LT.OR P2, PT, R33, 0x39, !P1 ;  /* 0x000000392100780c */ /* 0x000fe40004f41670 */
[----:B------:R-:W-:-:S05]  /*66e0*/  F2FP.F16.E5M2.UNPACK_B R7, R7 ;  /* 0x00000007ff07723e */ /* 0x000fca00020004ff */
[----:B012---:R-:W-:-:S05]  /*66f0*/  HADD2.F32 R16, -RZ, R7.H0_H0 ;  /* 0x20000007ff107230 */ /* 0x007fca0000004100 */
[----:B------:R-:W-:-:S04]  /*6700*/  FMUL R7, R16, R9 ;  /* 0x0000000910077220 */ /* 0x000fc80000400000 */
[----:B------:R-:W-:-:S05]  /*6710*/  FFMA R7, R18, R8, R7 ;  /* 0x0000000812077223 */ /* 0x000fca0000000007 */
[----:B------:R-:W-:Y:S02]  /*6720*/  F2FP.SATFINITE.E5M2.F32.PACK_AB_MERGE_C R17, RZ, R7, RZ ;  /* 0x00000007ff11723e */ /* 0x000fe400048060ff */
[----:B------:R-:W-:-:S03]  /*6730*/  PRMT R7, RZ, 0x7610, R7 ;  /* 0x00007610ff077816 */ /* 0x000fc60000000007 */
[----:B------:R0:W-:Y:S01]  /*6740*/  @!P0 STG.E.U8 desc[UR16][R12.64+0x39], R17 ;  /* 0x000039110c008986 */ /* 0x0001e2000c101110 */
[----:B------:R-:W-:Y:S05]  /*6750*/  @P2 BRA `(.L_x_164) ;  /* 0x0000000000042947 */ /* 0x000fea0003800000 */
[----:B------:R1:W5:Y:S02]  /*6760*/  LDG.E.U8 R7, desc[UR16][R14.64+0x38] ;  /* 0x000038100e077981 */ /* 0x000364000c1e1100 */
.L_x_164:
[----:B------:R-:W-:Y:S05]  /*6770*/  BSYNC B1 ;  /* 0x0000000000017941 */ /* 0x000fea0003800000 */
.L_x_163:
        /* <DEDUP_REMOVED lines=12> */
.L_x_166:
[----:B------:R-:W-:Y:S05]  /*6840*/  BSYNC B1 ;  /* 0x0000000000017941 */ /* 0x000fea0003800000 */
.L_x_165:
[----:B------:R-:W-:Y:S05]  /*6850*/  @P1 BRA `(.L_x_167) ;  /* 0x0000001000301947 */ /* 0x000fea0003800000 */
[----:B-----5:R-:W-:-:S04]  /*6860*/  LOP3.LUT R7, R7, 0xff, RZ, 0xc0, !PT ;  /* 0x000000ff07077812 */ /* 0x020fc800078ec0ff */
[----:B------:R-:W-:-:S05]  /*6870*/  F2FP.F16.E5M2.UNPACK_B R7, R7 ;  /* 0x00000007ff07723e */ /* 0x000fca00020004ff */
[----:B------:R-:W-:-:S05]  /*6880*/  HADD2.F32 R12, -RZ, R7.H0_H0 ;  /* 0x20000007ff0c7230 */ /* 0x000fca0000004100 */
[----:B------:R-:W-:-:S04]  /*6890*/  FMUL R7, R12, R9 ;  /* 0x000000090c077220 */ /* 0x000fc80000400000 */
[----:B------:R-:W-:-:S05]  /*68a0*/  FFMA R7, R20, R8, R7 ;  /* 0x0000000814077223 */ /* 0x000fca0000000007 */
[----:B------:R-:W-:-:S05]  /*68b0*/  F2FP.SATFINITE.E5M2.F32.PACK_AB_MERGE_C R7, RZ, R7, RZ ;  /* 0x00000007ff07723e */ /* 0x000fca00048060ff */
[----:B------:R0:W-:Y:S01]  /*68c0*/  STG.E.U8 desc[UR16][R10.64+0x39], R7 ;  /* 0x000039070a007986 */ /* 0x0001e2000c101110 */
[----:B------:R-:W-:Y:S05]  /*68d0*/  BRA `(.L_x_167) ;  /* 0x0000001000107947 */ /* 0x000fea0003800000 */
.L_x_38:
[C---:B------:R-:W-:Y:S01]  /*68e0*/  ISETP.GE.AND P0, PT, R34.reuse, 0x1, PT ;  /* 0x000000012200780c */ /* 0x040fe20003f06270 */
[-C--:B--2---:R-:W-:Y:S01]  /*68f0*/  FMUL R147, R147, R8.reuse ;  /* 0x0000000893937220 */ /* 0x084fe20000400000 */
[----:B------:R-:W-:Y:S01]  /*6900*/  ISETP.GE.AND P2, PT, R34, 0x9, PT ;  /* 0x000000092200780c */ /* 0x000fe20003f46270 */
[-C--:B------:R-:W-:Y:S01]  /*6910*/  FMUL R142, R142, R8.reuse ;  /* 0x000000088e8e7220 */ /* 0x080fe20000400000 */
[----:B------:R-:W-:Y:S01]  /*6920*/  ISETP.LT.OR P1, PT, R33, 0x1, !P0 ;  /* 0x000000012100780c */ /* 0x000fe20004721670 */
[-C--:B------:R-:W-:Y:S01]  /*6930*/  FMUL R145, R145, R8.reuse ;  /* 0x0000000891917220 */ /* 0x080fe20000400000 */
[----:B------:R-:W-:Y:S01]  /*6940*/  F2FP.SATFINITE.E5M2.F32.PACK_AB_MERGE_C R147, RZ, R147, RZ ;  /* 0x00000093ff93723e */ /* 0x000fe200048060ff */
[-C--:B------:R-:W-:Y:S01]  /*6950*/  FMUL R140, R140, R8.reuse ;  /* 0x000000088c8c7220 */ /* 0x080fe20000400000 */
[----:B------:R-:W-:Y:S01]  /*6960*/  ISETP.LT.OR P4, PT, R33, 0x2, !P0 ;  /* 0x000000022100780c */ /* 0x000fe20004781670 */
[-C--:B------:R-:W-:Y:S01]  /*6970*/  FMUL R143, R143, R8.reuse ;  /* 0x000000088f8f7220 */ /* 0x080fe20000400000 */
[C---:B------:R-:W-:Y:S01]  /*6980*/  ISETP.LT.OR P5, PT, R33.reuse, 0x1, !P2 ;  /* 0x000000012100780c */ /* 0x040fe200057a1670 */
[-C--:B------:R-:W-:Y:S01]  /*6990*/  FMUL R138, R138, R8.reuse ;  /* 0x000000088a8a7220 */ /* 0x080fe20000400000 */
[----:B------:R-:W-:Y:S01]  /*69a0*/  ISETP.LT.OR P6, PT, R33, 0x2, !P2 ;  /* 0x000000022100780c */ /* 0x000fe200057c1670 */
[----:B------:R-:W-:Y:S01]  /*69b0*/  FMUL R141, R141, R8 ;  /* 0x000000088d8d7220 */ /* 0x000fe20000400000 */
[----:B------:R-:W-:Y:S01]  /*69c0*/  F2FP.SATFINITE.E5M2.F32.PACK_AB_MERGE_C R7, RZ, R142, RZ ;  /* 0x0000008eff07723e */ /* 0x000fe200048060ff */
[-C--:B------:R-:W-:Y:S01]  /*69d0*/  FMUL R136, R136, R8.reuse ;  /* 0x0000000888887220 */ /* 0x080fe20000400000 */
[----:B------:R-:W-:Y:S01]  /*69e0*/  F2FP.SATFINITE.E5M2.F32.PACK_AB_MERGE_C R145, RZ, R145, RZ ;  /* 0x00000091ff91723e */ /* 0x000fe200048060ff */
[----:B------:R-:W-:Y:S01]  /*69f0*/  @!P1 STG.E.U8 desc[UR16][R16.64], R147 ;  /* 0x0000009310009986 */ /* 0x000fe2000c101110 */
[----:B------:R-:W-:Y:S01]  /*6a00*/  ISETP.LT.OR P1, PT, R33, 0x9, !P0 ;  /* 0x000000092100780c */ /* 0x000fe20004721670 */
[----:B------:R-:W-:Y:S01]  /*6a10*/  FMUL R139, R139, R8 ;  /* 0x000000088b8b7220 */ /* 0x000fe20000400000 */
[----:B------:R-:W-:Y:S01]  /*6a20*/  F2FP.SATFINITE.E5M2.F32.PACK_AB_MERGE_C R25, RZ, R140, RZ ;  /* 0x0000008cff19723e */ /* 0x000fe200048060ff */
[----:B------:R0:W-:Y:S01]  /*6a30*/  @!P4 STG.E.U8 desc[UR16][R16.64+0x1], R7 ;  /* 0x000001071000c986 */ /* 0x0001e2000c101110 */
[----:B------:R-:W-:Y:S01]  /*6a40*/  F2FP.SATFINITE.E5M2.F32.PACK_AB_MERGE_C R143, RZ, R143, RZ ;  /* 0x0000008fff8f723e */ /* 0x000fe200048060ff */
[-C--:B------:R-:W-:Y:S01]  /*6a50*/  FMUL R134, R134, R8.reuse ;  /* 0x0000000886867220 */ /* 0x080fe20000400000 */
[C---:B------:R-:W-:Y:S01]  /*6a60*/  ISETP.LT.OR P4, PT, R33.reuse, 0xa, !P0 ;  /* 0x0000000a2100780c */ /* 0x040fe20004781670 */
[----:B------:R-:W-:Y:S01]  /*6a70*/  @!P5 STG.E.U8 desc[UR16][R14.64], R145 ;  /* 0x000000910e00d986 */ /* 0x000fe2000c101110 */
[----:B------:R-:W-:Y:S01]  /*6a80*/  ISETP.LT.OR P5, PT, R33, 0x9, !P2 ;  /* 0x000000092100780c */ /* 0x000fe200057a1670 */
[-C--:B------:R-:W-:Y:S01]  /*6a90*/  FMUL R137, R137, R8.reuse ;  /* 0x0000000889897220 */ /* 0x080fe20000400000 */
[----:B------:R-:W-:Y:S01]  /*6aa0*/  F2FP.SATFINITE.E5M2.F32.PACK_AB_MERGE_C R141, RZ, R141, RZ ;  /* 0x0000008dff8d723e */ /* 0x000fe200048060ff */
[----:B------:R1:W-:Y:S01]  /*6ab0*/  @!P6 STG.E.U8 desc[UR16][R14.64+0x1], R25 ;  /* 0x000001190e00e986 */ /* 0x0003e2000c101110 */
[C---:B------:R-:W-:Y:S01]  /*6ac0*/  ISETP.LT.OR P6, PT, R33.reuse, 0xa, !P2 ;  /* 0x0000000a2100780c */ /* 0x040fe200057c1670 */
[-C--:B------:R-:W-:Y:S01]  /*6ad0*/  FMUL R132, R132, R8.reuse ;  /* 0x0000000884847220 */ /* 0x080fe20000400000 */
[----:B------:R-:W-:Y:S01]  /*6ae0*/  F2FP.SATFINITE.E5M2.F32.PACK_AB_MERGE_C R139, RZ, R139, RZ ;  /* 0x0000008bff8b723e */ /* 0x000fe200048060ff */
[----:B------:R-:W-:Y:S01]  /*6af0*/  @!P1 STG.E.U8 desc[UR16][R16.64+0x8], R143 ;  /* 0x0000088f10009986 */ /* 0x000fe2000c101110 */
[----:B------:R-:W-:Y:S01]  /*6b00*/  ISETP.LT.OR P1, PT, R33, 0x11, !P0 ;  /* 0x000000112100780c */ /* 0x000fe20004721670 */
[----:B------:R-:W-:Y:S01]  /*6b10*/  FMUL R135, R135, R8 ;  /* 0x0000000887877220 */ /* 0x000fe20000400000 */
[----:B0-----:R-:W-:Y:S01]  /*6b20*/  F2FP.SATFINITE.E5M2.F32.PACK_AB_MERGE_C R7, RZ, R138, RZ ;  /* 0x0000008aff07723e */ /* 0x001fe200048060ff */
[-C--:B------:R-:W-:Y:S01]  /*6b30*/  FMUL R130, R130, R8.reuse ;  /* 0x0000000882827220 */ /* 0x080fe20000400000 */
[----:B------:R-:W-:Y:S01]  /*6b40*/  F2FP.SATFINITE.E5M2.F32.PACK_AB_MERGE_C R137, RZ, R137, RZ ;  /* 0x00000089ff89723e */ /* 0x000fe200048060ff */
[----:B------:R-:W-:Y:S01]  /*6b50*/  FMUL R133, R133, R8 ;  /* 0x0000000885857220 */ /* 0x000fe20000400000 */
[----:B------:R-:W-:Y:S01]  /*6b60*/  F2FP.SATFINITE.E5M2.F32.PACK_AB_MERGE_C R135, RZ, R135, RZ ;  /* 0x00000087ff87723e */ /* 0x000fe200048060ff */
[----:B------:R0:W-:Y:S01]  /*6b70*/  @!P4 STG.E.U8 desc[UR16][R16.64+0x9], R7 ;  /* 0x000009071000c986 */ /* 0x0001e2000c101110 */
[----:B-1----:R-:W-:Y:S01]  /*6b80*/  F2FP.SATFINITE.E5M2.F32.PACK_AB_MERGE_C R25, RZ, R136, RZ ;  /* 0x00000088ff19723e */ /* 0x002fe200048060ff */
        /* <DEDUP_REMOVED lines=15> */
[-C--:B------:R-:W-:Y:S01]  /*6c80*/  FMUL R127, R127, R8.reuse ;  /* 0x000000087f7f7220 */ /* 0x080fe20000400000 */
[----:B------:R-:W-:Y:S01]  /*6c90*/  FMUL R122, R122, R8 ;  /* 0x000000087a7a7220 */ /* 0x000fe20000400000 */
[----:B------:R-:W-:Y:S01]  /*6ca0*/  F2FP.SATFINITE.E5M2.F32.PACK_AB_MERGE_C R129, RZ, R129, RZ ;  /* 0x00000081ff81723e */ /* 0x000fe200048060ff */
[----:B------:R0:W-:Y:S01]  /*6cb0*/  @!P4 STG.E.U8 desc[UR16][R16.64+0x11], R7 ;  /* 0x000011071000c986 */ /* 0x0001e2000c101110 */
[----:B-1----:R-:W-:Y:S01]  /*6cc0*/  F2FP.SATFINITE.E5M2.F32.PACK_AB_MERGE_C R25, RZ, R132, RZ ;  /* 0x00000084ff19723e */ /* 0x002fe200048060ff */
[-C--:B------:R-:W-:Y:S01]  /*6cd0*/  FMUL R125, R125, R8.reuse ;  /* 0x000000087d7d7220 */ /* 0x080fe20000400000 */
[C---:B------:R-:W-:Y:S01]  /*6ce0*/  ISETP.LT.OR P4, PT, R33.reuse, 0x1a, !P0 ;  /* 0x0000001a2100780c */ /* 0x040fe20004781670 */
[----:B------:R-:W-:Y:S01]  /*6cf0*/  @!P5 STG.E.U8 desc[UR16][R14.64+0x10], R137 ;  /* 0x000010890e00d986 */ /* 0x000fe2000c101110 */
[C---:B------:R-:W-:Y:S01]  /*6d00*/  ISETP.LT.OR P5, PT, R33.reuse, 0x19, !P2 ;  /* 0x000000192100780c */ /* 0x040fe200057a1670 */
[-C--:B------:R-:W-:Y:S01]  /*6d10*/  FMUL R120, R120, R8.reuse ;  /* 0x0000000878787220 */ /* 0x080fe20000400000 */
[----:B------:R-:W-:Y:S01]  /*6d20*/  F2FP.SATFINITE.E5M2.F32.PACK_AB_MERGE_C R127, RZ, R127, RZ ;  /* 0x0000007fff7f723e */ /* 0x000fe200048060ff */
[----:B------:R1:W-:Y:S01]  /*6d30*/  @!P6 STG.E.U8 desc[UR16][R14.64+0x11], R25 ;  /* 0x000011190e00e986 */ /* 0x0003e2000c101110 */
[----:B------:R-:W-:Y:S01]  /*6d40*/  ISETP.LT.OR P6, PT, R33, 0x1a, !P2 ;  /* 0x0000001a2100780c */ /* 0x000fe200057c1670 */
        /* <DEDUP_REMOVED lines=8> */
[-C--:B------:R-:W-:Y:S01]  /*6dd0*/  FMUL R116, R116, R8.reuse ;  /* 0x0000000874747220 */ /* 0x080fe20000400000 */
[----:B------:R-:W-:Y:S01]  /*6de0*/  FMUL R114, R114, R8 ;  /* 0x0000000872727220 */ /* 0x000fe20000400000 */
[----:B-1----:R-:W-:Y:S01]  /*6df0*/  F2FP.SATFINITE.E5M2.F32.PACK_AB_MERGE_C R25, RZ, R128, RZ ;  /* 0x00000080ff19723e */ /* 0x002fe200048060ff */
[----:B------:R0:W-:Y:S01]  /*6e00*/  @!P4 STG.E.U8 desc[UR16][R16.64+0x19], R7 ;  /* 0x000019071000c986 */ /* 0x0001e2000c101110 */
[----:B------:R-:W-:Y:S01]  /*6e10*/  ISETP.LT.OR P4, PT, R33, 0x22, !P0 ;  /* 0x000000222100780c */ /* 0x000fe20004781670 */
[-C--:B------:R-:W-:Y:S01]  /*6e20*/  FMUL R119, R119, R8.reuse ;  /* 0x0000000877777220 */ /* 0x080fe20000400000 */
[----:B------:R-:W-:Y:S01]  /*6e30*/  F2FP.SATFINITE.E5M2.F32.PACK_AB_MERGE_C R121, RZ, R121, RZ ;  /* 0x00000079ff79723e */ /* 0x000fe200048060ff */
[----:B------:R-:W-:Y:S01]  /*6e40*/  @!P5 STG.E.U8 desc[UR16][R14.64+0x18], R133 ;  /* 0x000018850e00d986 */ /* 0x000fe2000c101110 */
[----:B------:R-:W-:Y:S01]  /*6e50*/  ISETP.LT.OR P5, PT, R33, 0x21, !P2 ;  /* 0x000000212100780c */ /* 0x000fe200057a1670 */
[----:B------:R-:W-:Y:S01]  /*6e60*/  FMUL R117, R117, R8 ;  /* 0x0000000875757220 */ /* 0x000fe20000400000 */
[----:B------:R-:W-:Y:S01]  /*6e70*/  F2FP.SATFINITE.E5M2.F32.PACK_AB_MERGE_C R27, RZ, R114, RZ ;  /* 0x00000072ff1b723e */ /* 0x000fe200048060ff */
[----:B------:R1:W-:Y:S01]  /*6e80*/  @!P6 STG.E.U8 desc[UR16][R14.64+0x19], R25 ;  /* 0x000019190e00e986 */ /* 0x0003e2000c101110 */
[----:B------:R-:W-:Y:S01]  /*6e90*/  ISETP.LT.OR P6, PT, R33, 0x22, !P2 ;  /* 0x000000222100780c */ /* 0x000fe200057c1670 */
[-C--:B------:R-:W-:Y:S01]  /*6ea0*/  FMUL R112, R112, R8.reuse ;  /* 0x0000000870707220 */ /* 0x080fe20000400000 */
[-C--:B------:R-:W-:Y:S01]  /*6eb0*/  FMUL R115, R115, R8.reuse ;  /* 0x0000000873737220 */ /* 0x080fe20000400000 */
        /* <DEDUP_REMOVED lines=39> */
[-C--:B------:R-:W-:Y:S01]  /*7130*/  FMUL R103, R103, R8.reuse ;  /* 0x0000000867677220 */ /* 0x080fe20000400000 */
[----:B------:R-:W-:Y:S01]  /*7140*/  @!P1 STG.E.U8 desc[UR16][R16.64+0x30], R123 ;  /* 0x0000307b10009986 */ /* 0x000fe2000c101110 */
[----:B------:R-:W-:Y:S01]  /*7150*/  ISETP.LT.OR P1, PT, R33, 0x39, !P0 ;  /* 0x000000392100780c */ /* 0x000fe20004721670 */
[-C--:B------:R-:W-:Y:S01]  /*7160*/  FMUL R101, R101, R8.reuse ;  /* 0x0000000865657220 */ /* 0x080fe20000400000 */
[----:B------:R-:W-:Y:S01]  /*7170*/  ISETP.LT.OR P0, PT, R33, 0x3a, !P0 ;  /* 0x0000003a2100780c */ /* 0x000fe20004701670 */
[----:B------:R-:W-:Y:S01]  /*7180*/  FMUL R96, R96, R8 ;  /* 0x0000000860607220 */ /* 0x000fe20000400000 */
[----:B0-----:R-:W-:Y:S01]  /*7190*/  F2FP.SATFINITE.E5M2.F32.PACK_AB_MERGE_C R7, RZ, R118, RZ ;  /* 0x00000076ff07723e */ /* 0x001fe200048060ff */
[-C--:B------:R-:W-:Y:S01]  /*71a0*/  FMUL R94, R94, R8.reuse ;  /* 0x000000085e5e7220 */ /* 0x080fe20000400000 */
[----:B------:R-:W-:Y:S01]  /*71b0*/  F2FP.SATFINITE.E5M2.F32.PACK_AB_MERGE_C R105, RZ, R105, RZ ;  /* 0x00000069ff69723e */ /* 0x000fe200048060ff */
[----:B------:R-:W-:Y:S01]  /*71c0*/  FMUL R97, R97, R8 ;  /* 0x0000000861617220 */ /* 0x000fe20000400000 */
[----:B-1----:R-:W-:Y:S01]  /*71d0*/  F2FP.SATFINITE.E5M2.F32.PACK_AB_MERGE_C R25, RZ, R116, RZ ;  /* 0x00000074ff19723e */ /* 0x002fe200048060ff */
[----:B------:R0:W-:Y:S01]  /*71e0*/  @!P4 STG.E.U8 desc[UR16][R16.64+0x31], R7 ;  /* 0x000031071000c986 */ /* 0x0001e2000c101110 */
[----:B------:R-:W-:Y:S01]  /*71f0*/  ISETP.LT.OR P4, PT, R33, 0x39, !P2 ;  /* 0x000000392100780c */ /* 0x000fe20005781670 */
[-C--:B------:R-:W-:Y:S01]  /*7200*/  FMUL R99, R99, R8.reuse ;  /* 0x0000000863637220 */ /* 0x080fe20000400000 */
[----:B------:R-:W-:Y:S01]  /*7210*/  ISETP.LT.OR P2, PT, R33, 0x3a, !P2 ;  /* 0x0000003a2100780c */ /* 0x000fe20005741670 */
[----:B------:R-:W-:Y:S01]  /*7220*/  @!P5 STG.E.U8 desc[UR16][R14.64+0x30], R121 ;  /* 0x000030790e00d986 */ /* 0x000fe2000c101110 */
[----:B------:R-:W-:Y:S01]  /*7230*/  F2FP.SATFINITE.E5M2.F32.PACK_AB_MERGE_C R103, RZ, R103, RZ ;  /* 0x00000067ff67723e */ /* 0x000fe200048060ff */
[-C--:B------:R-:W-:Y:S01]  /*7240*/  FMUL R92, R92, R8.reuse ;  /* 0x000000085c5c7220 */ /* 0x080fe20000400000 */
[----:B------:R-:W-:Y:S01]  /*7250*/  F2FP.SATFINITE.E5M2.F32.PACK_AB_MERGE_C R101, RZ, R101, RZ ;  /* 0x00000065ff65723e */ /* 0x000fe200048060ff */
[----:B------:R-:W-:Y:S01]  /*7260*/  @!P6 STG.E.U8 desc[UR16][R14.64+0x31], R25 ;  /* 0x000031190e00e986 */ /* 0x000fe2000c101110 */
[----:B------:R-:W-:Y:S01]  /*7270*/  F2FP.SATFINITE.E5M2.F32.PACK_AB_MERGE_C R97, RZ, R97, RZ ;  /* 0x00000061ff61723e */ /* 0x000fe200048060ff */
[-C--:B------:R-:W-:Y:S01]  /*7280*/  FMUL R88, R88, R8.reuse ;  /* 0x0000000858587220 */ /* 0x080fe20000400000 */
[-C--:B------:R-:W-:Y:S01]  /*7290*/  FMUL R95, R95, R8.reuse ;  /* 0x000000085f5f7220 */ /* 0x080fe20000400000 */
[----:B------:R-:W-:Y:S01]  /*72a0*/  @!P0 STG.E.U8 desc[UR16][R16.64+0x39], R27 ;  /* 0x0000391b10008986 */ /* 0x000fe2000c101110 */
[----:B------:R-:W-:Y:S01]  /*72b0*/  ISETP.GE.AND P0, PT, R34, 0x81, PT ;  /* 0x000000812200780c */ /* 0x000fe20003f06270 */
[----:B------:R-:W-:Y:S01]  /*72c0*/  FMUL R93, R93, R8 ;  /* 0x000000085d5d7220 */ /* 0x000fe20000400000 */
[----:B0-----:R-:W-:Y:S01]  /*72d0*/  F2FP.SATFINITE.E5M2.F32.PACK_AB_MERGE_C R7, RZ, R112, RZ ;  /* 0x00000070ff07723e */ /* 0x001fe200048060ff */
[----:B------:R0:W-:Y:S01]  /*72e0*/  @!P1 STG.E.U8 desc[UR16][R16.64+0x38], R119 ;  /* 0x0000387710009986 */ /* 0x0001e2000c101110 */
[C---:B------:R-:W-:Y:S01]  /*72f0*/  ISETP.LT.OR P6, PT, R33.reuse, 0x1, !P0 ;  /* 0x000000012100780c */ /* 0x040fe200047c1670 */
[-C--:B------:R-:W-:Y:S01]  /*7300*/  FMUL R90, R90, R8.reuse ;  /* 0x000000085a5a7220 */ /* 0x080fe20000400000 */
[----:B------:R-:W-:Y:S01]  /*7310*/  ISETP.LT.OR P5, PT, R33, 0x2, !P0 ;  /* 0x000000022100780c */ /* 0x000fe200047a1670 */
[----:B------:R-:W-:Y:S01]  /*7320*/  @!P4 STG.E.U8 desc[UR16][R14.64+0x38], R117 ;  /* 0x000038750e00c986 */ /* 0x000fe2000c101110 */
[----:B------:R-:W-:Y:S01]  /*7330*/  ISETP.GE.AND P1, PT, R34, 0x89, PT ;  /* 0x000000892200780c */ /* 0x000fe20003f26270 */
[-C--:B------:R-:W-:Y:S01]  /*7340*/  FMUL R23, R23, R8.reuse ;  /* 0x0000000817177220 */ /* 0x080fe20000400000 */
[----:B------:R-:W-:Y:S01]  /*7350*/  F2FP.SATFINITE.E5M2.F32.PACK_AB_MERGE_C R99, RZ, R99, RZ ;  /* 0x00000063ff63723e */ /* 0x000fe200048060ff */
[----:B------:R1:W-:Y:S01]  /*7360*/  @!P2 STG.E.U8 desc[UR16][R14.64+0x39], R7 ;  /* 0x000039070e00a986 */ /* 0x0003e2000c101110 */
[----:B------:R-:W-:Y:S01]  /*7370*/  ISETP.LT.OR P4, PT, R33, 0x1, !P1 ;  /* 0x000000012100780c */ /* 0x000fe20004f81670 */
[-C--:B------:R-:W-:Y:S01]  /*7380*/  FMUL R91, R91, R8.reuse ;  /* 0x000000085b5b7220 */ /* 0x080fe20000400000 */
[----:B------:R-:W-:Y:S01]  /*7390*/  ISETP.LT.OR P2, PT, R33, 0xa, !P0 ;  /* 0x0000000a2100780c */ /* 0x000fe20004741670 */
[----:B------:R-:W-:Y:S01]  /*73a0*/  FMUL R89, R89, R8 ;  /* 0x0000000859597220 */ /* 0x000fe20000400000 */
[----:B0-----:R-:W-:Y:S01]  /*73b0*/  F2FP.SATFINITE.E5M2.F32.PACK_AB_MERGE_C R17, RZ, R110, RZ ;  /* 0x0000006eff11723e */ /* 0x001fe200048060ff */
[----:B------:R-:W-:Y:S01]  /*73c0*/  @!P6 STG.E.U8 desc[UR16][R12.64], R115 ;  /* 0x000000730c00e986 */ /* 0x000fe2000c101110 */
[C---:B------:R-:W-:Y:S01]  /*73d0*/  ISETP.LT.OR P6, PT, R33.reuse, 0x2, !P1 ;  /* 0x000000022100780c */ /* 0x040fe20004fc1670 */
[-C--:B------:R-:W-:Y:S01]  /*73e0*/  FMUL R22, R22, R8.reuse ;  /* 0x0000000816167220 */ /* 0x080fe20000400000 */
[----:B------:R-:W-:Y:S01]  /*73f0*/  F2FP.SATFINITE.E5M2.F32.PACK_AB_MERGE_C R95, RZ, R95, RZ ;  /* 0x0000005fff5f723e */ /* 0x000fe200048060ff */
[----:B------:R-:W-:Y:S01]  /*7400*/  @!P5 STG.E.U8 desc[UR16][R12.64+0x1], R17 ;  /* 0x000001110c00d986 */ /* 0x000fe2000c101110 */
[----:B------:R-:W-:Y:S01]  /*7410*/  ISETP.LT.OR P5, PT, R33, 0x9, !P0 ;  /* 0x000000092100780c */ /* 0x000fe200047a1670 */
[----:B------:R-:W-:Y:S01]  /*7420*/  FMUL R19, R19, R8 ;  /* 0x0000000813137220 */ /* 0x000fe20000400000 */
[----:B-1----:R-:W-:Y:S01]  /*7430*/  F2FP.SATFINITE.E5M2.F32.PACK_AB_MERGE_C R7, RZ, R108, RZ ;  /* 0x0000006cff07723e */ /* 0x002fe200048060ff */
[----:B------:R-:W-:Y:S01]  /*7440*/  @!P4 STG.E.U8 desc[UR16][R10.64], R113 ;  /* 0x000000710a00c986 */ /* 0x000fe2000c101110 */
[----:B------:R-:W-:Y:S01]  /*7450*/  F2FP.SATFINITE.E5M2.F32.PACK_AB_MERGE_C R15, RZ, R106, RZ ;  /* 0x0000006aff0f723e */ /* 0x000fe200048060ff */
[-C--:B------:R-:W-:Y:S01]  /*7460*/  FMUL R18, R18, R8.reuse ;  /* 0x0000000812127220 */ /* 0x080fe20000400000 */
[----:B------:R-:W-:Y:S01]  /*7470*/  ISETP.LT.OR P4, PT, R33, 0x9, !P1 ;  /* 0x000000092100780c */ /* 0x000fe20004f81670 */
[-C--:B------:R-:W-:Y:S01]  /*7480*/  FMUL R21, R21, R8.reuse ;  /* 0x0000000815157220 */ /* 0x080fe20000400000 */
[----:B------:R-:W-:Y:S01]  /*7490*/  F2FP.SATFINITE.E5M2.F32.PACK_AB_MERGE_C R93, RZ, R93, RZ ;  /* 0x0000005dff5d723e */ /* 0x000fe200048060ff */
[----:B------:R0:W-:Y:S01]  /*74a0*/  @!P6 STG.E.U8 desc[UR16][R10.64+0x1], R7 ;  /* 0x000001070a00e986 */ /* 0x0001e2000c101110 */
[C---:B------:R-:W-:Y:S01]  /*74b0*/  ISETP.LT.OR P6, PT, R33.reuse, 0xa, !P1 ;  /* 0x0000000a2100780c */ /* 0x040fe20004fc1670 */
[----:B------:R-:W-:Y:S01]  /*74c0*/  FMUL R20, R20, R8 ;  /* 0x0000000814147220 */ /* 0x000fe20000400000 */
[----:B------:R-:W-:Y:S01]  /*74d0*/  F2FP.SATFINITE.E5M2.F32.PACK_AB_MERGE_C R23, RZ, R23, RZ ;  /* 0x00000017ff17723e */ /* 0x000fe200048060ff */
[----:B------:R1:W-:Y:S01]  /*74e0*/  @!P2 STG.E.U8 desc[UR16][R12.64+0x9], R15 ;  /* 0x0000090f0c00a986 */ /* 0x0003e2000c101110 */
[----:B------:R-:W-:-:S02]  /*74f0*/  ISETP.LT.OR P2, PT, R33, 0x12, !P0 ;  /* 0x000000122100780c */ /* 0x000fc40004741670 */
[----:B------:R-:W-:Y:S01]  /*7500*/  F2FP.SATFINITE.E5M2.F32.PACK_AB_MERGE_C R91, RZ, R91, RZ ;  /* 0x0000005bff5b723e */ /* 0x000fe200048060ff */
[----:B------:R-:W-:Y:S01]  /*7510*/  @!P5 STG.E.U8 desc[UR16][R12.64+0x8], R109 ;  /* 0x0000086d0c00d986 */ /* 0x000fe2000c101110 */
[C---:B------:R-:W-:Y:S02]  /*7520*/  ISETP.LT.OR P5, PT, R33.reuse, 0x11, !P0 ;  /* 0x000000112100780c */ /* 0x040fe400047a1670 */
[----:B------:R-:W-:Y:S01]  /*7530*/  F2FP.SATFINITE.E5M2.F32.PACK_AB_MERGE_C R89, RZ, R89, RZ ;  /* 0x00000059ff59723e */ /* 0x000fe200048060ff */
[----:B------:R-:W-:Y:S01]  /*7540*/  @!P4 STG.E.U8 desc[UR16][R10.64+0x8], R111 ;  /* 0x0000086f0a00c986 */ /* 0x000fe2000c101110 */
[----:B0-----:R-:W-:Y:S02]  /*7550*/  F2FP.SATFINITE.E5M2.F32.PACK_AB_MERGE_C R7, RZ, R104, RZ ;  /* 0x00000068ff07723e */ /* 0x001fe400048060ff */
[C---:B------:R-:W-:Y:S02]  /*7560*/  ISETP.LT.OR P4, PT, R33.reuse, 0x11, !P1 ;  /* 0x000000112100780c */ /* 0x040fe40004f81670 */
[----:B-1----:R-:W-:Y:S01]  /*7570*/  F2FP.SATFINITE.E5M2.F32.PACK_AB_MERGE_C R15, RZ, R100, RZ ;  /* 0x00000064ff0f723e */ /* 0x002fe200048060ff */
[----:B------:R0:W-:Y:S01]  /*7580*/  @!P6 STG.E.U8 desc[UR16][R10.64+0x9], R7 ;  /* 0x000009070a00e986 */ /* 0x0001e2000c101110 */
[----:B------:R-:W-:-:S02]  /*7590*/  ISETP.LT.OR P6, PT, R33, 0x12, !P1 ;  /* 0x000000122100780c */ /* 0x000fc40004fc1670 */
[----:B------:R-:W-:Y:S01]  /*75a0*/  F2FP.SATFINITE.E5M2.F32.PACK_AB_MERGE_C R19, RZ, R19, RZ ;  /* 0x00000013ff13723e */ /* 0x000fe200048060ff */
[----:B------:R1:W-:Y:S01]  /*75b0*/  @!P2 STG.E.U8 desc[UR16][R12.64+0x11], R15 ;  /* 0x0000110f0c00a986 */ /* 0x0003e2000c101110 */
[C---:B------:R-:W-:Y:S02]  /*75c0*/  ISETP.LT.OR P2, PT, R33.reuse, 0x1a, !P0 ;  /* 0x0000001a2100780c */ /* 0x040fe40004741670 */
[----:B------:R-:W-:Y:S01]  /*75d0*/  F2FP.SATFINITE.E5M2.F32.PACK_AB_MERGE_C R21, RZ, R21, RZ ;  /* 0x00000015ff15723e */ /* 0x000fe200048060ff */
[----:B------:R-:W-:Y:S01]  /*75e0*/  @!P5 STG.E.U8 desc[UR16][R12.64+0x10], R107 ;  /* 0x0000106b0c00d986 */ /* 0x000fe2000c101110 */
[----:B------:R-:W-:Y:S02]  /*75f0*/  ISETP.LT.OR P5, PT, R33, 0x19, !P0 ;  /* 0x000000192100780c */ /* 0x000fe400047a1670 */
[----:B------:R-:W-:Y:S01]  /*7600*/  F2FP.SATFINITE.E5M2.F32.PACK_AB_MERGE_C R17, RZ, R20, RZ ;  /* 0x00000014ff11723e */ /* 0x000fe200048060ff */
[----:B------:R-:W-:Y:S01]  /*7610*/  @!P4 STG.E.U8 desc[UR16][R10.64+0x10], R105 ;  /* 0x000010690a00c986 */ /* 0x000fe2000c101110 */
[----:B0-----:R-:W-:-:S02]  /*7620*/  F2FP.SATFINITE.E5M2.F32.PACK_AB_MERGE_C R7, RZ, R102, RZ ;  /* 0x00000066ff07723e */ /* 0x001fc400048060ff */
[C---:B------:R-:W-:Y:S02]  /*7630*/  ISETP.LT.OR P4, PT, R33.reuse, 0x19, !P1 ;  /* 0x000000192100780c */ /* 0x040fe40004f81670 */
[----:B-1----:R-:W-:Y:S01]  /*7640*/  F2FP.SATFINITE.E5M2.F32.PACK_AB_MERGE_C R15, RZ, R98, RZ ;  /* 0x00000062ff0f723e */ /* 0x002fe200048060ff */
[----:B------:R0:W-:Y:S01]  /*7650*/  @!P6 STG.E.U8 desc[UR16][R10.64+0x11], R7 ;  /* 0x000011070a00e986 */ /* 0x0001e2000c101110 */
[----:B------:R-:W-:-:S03]  /*7660*/  ISETP.LT.OR P6, PT, R33, 0x1a, !P1 ;  /* 0x0000001a2100780c */ /* 0x000fc60004fc1670 */
[----:B------:R1:W-:Y:S01]  /*7670*/  @!P2 STG.E.U8 desc[UR16][R12.64+0x19], R15 ;  /* 0x0000190f0c00a986 */ /* 0x0003e2000c101110 */
[----:B------:R-:W-:-:S03]  /*7680*/  ISETP.LT.OR P2, PT, R33, 0x22, !P0 ;  /* 0x000000222100780c */ /* 0x000fc60004741670 */
[----:B------:R-:W-:Y:S01]  /*7690*/  @!P5 STG.E.U8 desc[UR16][R12.64+0x18], R103 ;  /* 0x000018670c00d986 */ /* 0x000fe2000c101110 */
[C---:B------:R-:W-:Y:S02]  /*76a0*/  ISETP.LT.OR P5, PT, R33.reuse, 0x21, !P0 ;  /* 0x000000212100780c */ /* 0x040fe400047a1670 */
[----:B0-----:R-:W-:Y:S01]  /*76b0*/  F2FP.SATFINITE.E5M2.F32.PACK_AB_MERGE_C R7, RZ, R96, RZ ;  /* 0x00000060ff07723e */ /* 0x001fe200048060ff */
[----:B------:R-:W-:Y:S01]  /*76c0*/  @!P4 STG.E.U8 desc[UR16][R10.64+0x18], R101 ;  /* 0x000018650a00c986 */ /* 0x000fe2000c101110 */
        /* <DEDUP_REMOVED lines=25> */
[C---:B------:R-:W-:Y:S02]  /*7860*/  ISETP.LT.OR P2, PT, R33.reuse, 0x39, !P0 ;  /* 0x000000392100780c */ /* 0x040fe40004741670 */
[C---:B------:R-:W-:Y:S01]  /*7870*/  ISETP.LT.OR P0, PT, R33.reuse, 0x3a, !P0 ;  /* 0x0000003a2100780c */ /* 0x040fe20004701670 */
[----:B------:R1:W-:Y:S01]  /*7880*/  @!P5 STG.E.U8 desc[UR16][R12.64+0x30], R91 ;  /* 0x0000305b0c00d986 */ /* 0x0003e2000c101110 */
[C---:B------:R-:W-:Y:S02]  /*7890*/  ISETP.LT.OR P5, PT, R33.reuse, 0x39, !P1 ;  /* 0x000000392100780c */ /* 0x040fe40004fa1670 */
[----:B------:R-:W-:Y:S01]  /*78a0*/  ISETP.LT.OR P1, PT, R33, 0x3a, !P1 ;  /* 0x0000003a2100780c */ /* 0x000fe20004f21670 */
[----:B------:R1:W-:Y:S01]  /*78b0*/  @!P4 STG.E.U8 desc[UR16][R10.64+0x30], R89 ;  /* 0x000030590a00c986 */ /* 0x0003e2000c101110 */
[----:B0-----:R-:W-:-:S05]  /*78c0*/  F2FP.SATFINITE.E5M2.F32.PACK_AB_MERGE_C R7, RZ, R22, RZ ;  /* 0x00000016ff07723e */ /* 0x001fca00048060ff */
[----:B------:R1:W-:Y:S04]  /*78d0*/  @!P6 STG.E.U8 desc[UR16][R10.64+0x31], R7 ;  /* 0x000031070a00e986 */ /* 0x0003e8000c101110 */
[----:B------:R1:W-:Y:S04]  /*78e0*/  @!P2 STG.E.U8 desc[UR16][R12.64+0x38], R19 ;  /* 0x000038130c00a986 */ /* 0x0003e8000c101110 */
[----:B------:R1:W-:Y:S04]  /*78f0*/  @!P0 STG.E.U8 desc[UR16][R12.64+0x39], R15 ;  /* 0x0000390f0c008986 */ /* 0x0003e8000c101110 */
[----:B------:R1:W-:Y:S04]  /*7900*/  @!P5 STG.E.U8 desc[UR16][R10.64+0x38], R21 ;  /* 0x000038150a00d986 */ /* 0x0003e8000c101110 */
[----:B------:R1:W-:Y:S02]  /*7910*/  @!P1 STG.E.U8 desc[UR16][R10.64+0x39], R17 ;  /* 0x000039110a009986 */ /* 0x0003e4000c101110 */
.L_x_167:
[----:B------:R-:W-:Y:S05]  /*7920*/  BSYNC B0 ;  /* 0x0000000000007941 */ /* 0x000fea0003800000 */
.L_x_37:
[----:B------:R-:W-:Y:S01]  /*7930*/  ULDC UR6, c[0x0][0xc] ;  /* 0x0000030000067ab9 */ /* 0x000fe20000000800 */
[----:B------:R-:W-:Y:S01]  /*7940*/  ULDC UR7, c[0x0][0x10] ;  /* 0x0000040000077ab9 */ /* 0x000fe20000000800 */
[----:B01---5:R-:W0:Y:S01]  /*7950*/  LDC R7, c[0x0][0x14] ;  /* 0x00000500ff077b82 */ /* 0x023e220000000800 */
[----:B------:R-:W-:Y:S01]  /*7960*/  UIMAD.WIDE.U32 UR6, UR6, UR7, URZ ;  /* 0x00000007060672a5 */ /* 0x000fe2000f8e003f */
[----:B------:R-:W-:Y:S01]  /*7970*/  PRMT R10, RZ, 0x7610, R10 ;  /* 0x00007610ff0a7816 */ /* 0x000fe2000000000a */
[----:B------:R-:W-:-:S04]  /*7980*/  IMAD.MOV.U32 R11, RZ, RZ, -0x1 ;  /* 0xffffffffff0b7424 */ /* 0x000fc800078e00ff */
[----:B0-----:R-:W-:-:S04]  /*7990*/  IMAD.WIDE.U32 R2, R7, UR6, R2 ;  /* 0x0000000607027c25 */ /* 0x001fc8000f8e0002 */
[----:B------:R-:W-:Y:S01]  /*79a0*/  IMAD R7, R7, UR7, RZ ;  /* 0x0000000707077c24 */ /* 0x000fe2000f8e02ff */
[----:B------:R-:W-:Y:S02]  /*79b0*/  ULDC.64 UR6, c[0x0][0x650] ;  /* 0x0001940000067ab9 */ /* 0x000fe40000000a00 */
[----:B------:R-:W-:Y:S01]  /*79c0*/  ISETP.GE.U32.AND P0, PT, R2, UR6, PT ;  /* 0x0000000602007c0c */ /* 0x000fe2000bf06070 */
[----:B------:R-:W-:Y:S02]  /*79d0*/  IMAD.IADD R3, R3, 0x1, R7 ;  /* 0x0000000103037824 */ /* 0x000fe400078e0207 */
[----:B------:R-:W-:-:S03]  /*79e0*/  IMAD.MOV.U32 R7, RZ, RZ, -0x1 ;  /* 0xffffffffff077424 */ /* 0x000fc600078e00ff */
[----:B------:R-:W-:-:S13]  /*79f0*/  ISETP.GE.U32.AND.EX P0, PT, R3, UR7, PT, P0 ;  /* 0x0000000703007c0c */ /* 0x000fda000bf06100 */
[----:B------:R-:W-:Y:S05]  /*7a00*/  @P0 BRA `(.L_x_168) ;  /* 0x0000000400600947 */ /* 0x000fea0003800000 */
[----:B------:R-:W0:Y:S01]  /*7a10*/  S2R R22, SR_CTAID.X ;  /* 0x0000000000167919 */ /* 0x000e220000002500 */
[----:B------:R-:W1:Y:S01]  /*7a20*/  LDC.64 R16, c[0x0][0x628] ;  /* 0x00018a00ff107b82 */ /* 0x000e620000000a00 */
[----:B------:R-:W-:Y:S01]  /*7a30*/  ULDC UR6, c[0x0][0x150] ;  /* 0x0000540000067ab9 */ /* 0x000fe20000000800 */
[----:B--234-:R-:W-:Y:S01]  /*7a40*/  IMAD.MOV.U32 R14, RZ, RZ, R2 ;  /* 0x000000ffff0e7224 */ /* 0x01cfe200078e0002 */
[----:B------:R-:W2:Y:S01]  /*7a50*/  S2R R24, SR_CTAID.Y ;  /* 0x0000000000187919 */ /* 0x000ea20000002600 */
[----:B------:R-:W-:-:S04]  /*7a60*/  IMAD.MOV.U32 R15, RZ, RZ, R3 ;  /* 0x000000ffff0f7224 */ /* 0x000fc800078e0003 */
[----:B------:R-:W3:Y:S08]  /*7a70*/  LDC R25, c[0x0][0x144] ;  /* 0x00005100ff197b82 */ /* 0x000ef00000000800 */
[----:B------:R-:W4:Y:S08]  /*7a80*/  LDC R18, c[0x0][0x630] ;  /* 0x00018c00ff127b82 */ /* 0x000f300000000800 */
[----:B------:R-:W2:Y:S01]  /*7a90*/  LDC.64 R20, c[0x0][0x620] ;  /* 0x00018800ff147b82 */ /* 0x000ea20000000a00 */
[----:B-1----:R-:W-:-:S04]  /*7aa0*/  ISETP.NE.U32.AND P0, PT, R16, RZ, PT ;  /* 0x000000ff1000720c */ /* 0x002fc80003f05070 */
[----:B------:R-:W-:Y:S02]  /*7ab0*/  ISETP.NE.AND.EX P0, PT, R17, RZ, PT, P0 ;  /* 0x000000ff1100720c */ /* 0x000fe40003f05300 */
[----:B0-----:R-:W-:-:S05]  /*7ac0*/  I2FP.F32.U32 R7, R22 ;  /* 0x0000001600077245 */ /* 0x001fca0000201000 */
[----:B------:R-:W-:-:S04]  /*7ad0*/  FMUL R7, R7, UR6 ;  /* 0x0000000607077c20 */ /* 0x000fc80008400000 */
[----:B------:R0:W1:Y:S02]  /*7ae0*/  F2I.U32.TRUNC.NTZ R23, R7 ;  /* 0x0000000700177305 */ /* 0x000064000020f000 */
[----:B---34-:R-:W-:Y:S05]  /*7af0*/  @!P0 BRA `(.L_x_169) ;  /* 0x0000000000288947 */ /* 0x018fea0003800000 */
[----:B0-----:R-:W0:Y:S02]  /*7b00*/  LDC R7, c[0x0][0x634] ;  /* 0x00018d00ff077b82 */ /* 0x001e240000000800 */
        /* <DEDUP_REMOVED lines=9> */
.L_x_169:
[-CC-:B------:R-:W-:Y:S01]  /*7ba0*/  SHF.R.U64 R19, R14, R18.reuse, R15.reuse ;  /* 0x000000120e137219 */ /* 0x180fe2000000120f */
[----:B------:R-:W3:Y:S01]  /*7bb0*/  LDC.64 R30, c[0x0][0x640] ;  /* 0x00019000ff1e7b82 */ /* 0x000ee20000000a00 */
[----:B0-----:R-:W-:Y:S01]  /*7bc0*/  SHF.R.U32.HI R7, RZ, R18, R15 ;  /* 0x00000012ff077219 */ /* 0x001fe2000001160f */
[----:B-1----:R-:W-:Y:S01]  /*7bd0*/  IMAD.MOV R23, RZ, RZ, -R23 ;  /* 0x000000ffff177224 */ /* 0x002fe200078e0a17 */
[----:B------:R-:W-:Y:S01]  /*7be0*/  IADD3 R13, P0, RZ, -R19, RZ ;  /* 0x80000013ff0d7210 */ /* 0x000fe20007f1e0ff */
[----:B------:R-:W-:Y:S02]  /*7bf0*/  ULDC UR6, c[0x0][0x154] ;  /* 0x0000550000067ab9 */ /* 0x000fe40000000800 */
[----:B------:R-:W-:Y:S02]  /*7c00*/  IMAD R25, R25, R23, R22 ;  /* 0x0000001719197224 */ /* 0x000fe400078e0216 */
[----:B------:R-:W0:Y:S01]  /*7c10*/  LDC R14, c[0x0][0x618] ;  /* 0x00018600ff0e7b82 */ /* 0x000e220000000800 */
[----:B------:R-:W-:-:S02]  /*7c20*/  IMAD.X R7, RZ, RZ, ~R7, P0 ;  /* 0x000000ffff077224 */ /* 0x000fc400000e0e07 */
[----:B--2---:R-:W-:-:S04]  /*7c30*/  IMAD.WIDE.U32 R10, R13, R20, R2 ;  /* 0x000000140d0a7225 */ /* 0x004fc800078e0002 */
[----:B------:R-:W-:Y:S01]  /*7c40*/  IMAD R12, R7, R20, RZ ;  /* 0x00000014070c7224 */ /* 0x000fe200078e02ff */
[----:B------:R-:W1:Y:S03]  /*7c50*/  LDC R26, c[0x0][0x608] ;  /* 0x00018200ff1a7b82 */ /* 0x000e660000000800 */
[----:B------:R-:W-:Y:S02]  /*7c60*/  IMAD R7, R13, R21, R12 ;  /* 0x000000150d077224 */ /* 0x000fe400078e020c */
[----:B------:R-:W-:Y:S02]  /*7c70*/  IMAD.MOV.U32 R13, RZ, RZ, 0x1 ;  /* 0x00000001ff0d7424 */ /* 0x000fe400078e00ff */
[----:B------:R-:W-:Y:S01]  /*7c80*/  IMAD.IADD R7, R11, 0x1, R7 ;  /* 0x000000010b077824 */ /* 0x000fe200078e0207 */
[----:B------:R-:W2:Y:S01]  /*7c90*/  LDC R28, c[0x0][0x658] ;  /* 0x00019600ff1c7b82 */ /* 0x000ea20000000800 */
[----:B------:R-:W-:-:S02]  /*7ca0*/  I2FP.F32.U32 R11, R24 ;  /* 0x00000018000b7245 */ /* 0x000fc40000201000 */
[----:B---3--:R-:W-:-:S03]  /*7cb0*/  ISETP.NE.U32.AND P0, PT, R30, RZ, PT ;  /* 0x000000ff1e00720c */ /* 0x008fc60003f05070 */
[----:B------:R-:W-:Y:S01]  /*7cc0*/  FMUL R12, R11, UR6 ;  /* 0x000000060b0c7c20 */ /* 0x000fe20008400000 */
[----:B------:R-:W-:Y:S01]  /*7cd0*/  ISETP.NE.AND.EX P0, PT, R31, RZ, PT, P0 ;  /* 0x000000ff1f00720c */ /* 0x000fe20003f05300 */
[----:B------:R-:W3:Y:S01]  /*7ce0*/  LDC R23, c[0x0][0x148] ;  /* 0x00005200ff177b82 */ /* 0x000ee20000000800 */
[-CC-:B0-----:R-:W-:Y:S01]  /*7cf0*/  SHF.R.U64 R18, R10, R14.reuse, R7.reuse ;  /* 0x0000000e0a127219 */ /* 0x181fe20000001207 */
[----:B------:R0:W4:Y:S01]  /*7d00*/  F2I.U32.TRUNC.NTZ R20, R12 ;  /* 0x0000000c00147305 */ /* 0x000122000020f000 */
[----:B------:R-:W-:Y:S01]  /*7d10*/  SHF.R.U32.HI R7, RZ, R14, R7 ;  /* 0x0000000eff077219 */ /* 0x000fe20000011607 */
[----:B------:R-:W-:-:S04]  /*7d20*/  IMAD.MOV.U32 R11, RZ, RZ, -0x1 ;  /* 0xffffffffff0b7424 */ /* 0x000fc800078e00ff */
[----:B------:R-:W0:Y:S01]  /*7d30*/  LDC R22, c[0x0][0x600] ;  /* 0x00018000ff167b82 */ /* 0x000e220000000800 */
[-CC-:B-1----:R-:W-:Y:S02]  /*7d40*/  SHF.R.U64 R16, R18, R26.reuse, R7.reuse ;  /* 0x0000001a12107219 */ /* 0x182fe40000001207 */
[----:B------:R-:W-:-:S05]  /*7d50*/  SHF.R.U32.HI R7, RZ, R26, R7 ;  /* 0x0000001aff077219 */ /* 0x000fca0000011607 */
[----:B------:R-:W1:Y:S01]  /*7d60*/  LDC R29, c[0x0][0x648] ;  /* 0x00019200ff1d7b82 */ /* 0x000e620000000800 */
[-C--:B--2---:R-:W-:Y:S02]  /*7d70*/  SHF.L.U32 R10, R11, R28.reuse, RZ ;  /* 0x0000001c0b0a7219 */ /* 0x084fe400000006ff */
[-CC-:B------:R-:W-:Y:S02]  /*7d80*/  SHF.R.U64 R21, R16, R28.reuse, R7.reuse ;  /* 0x0000001c10157219 */ /* 0x180fe40000001207 */
[----:B------:R-:W-:Y:S02]  /*7d90*/  SHF.R.U32.HI R11, RZ, R28, R7 ;  /* 0x0000001cff0b7219 */ /* 0x000fe40000011607 */
[----:B------:R-:W-:Y:S01]  /*7da0*/  LOP3.LUT R27, RZ, R10, RZ, 0x33, !PT ;  /* 0x0000000aff1b7212 */ /* 0x000fe200078e33ff */
[----:B------:R-:W2:Y:S01]  /*7db0*/  LDC R33, c[0x0][0x638] ;  /* 0x00018e00ff217b82 */ /* 0x000ea20000000800 */
[----:B------:R-:W-:Y:S01]  /*7dc0*/  SHF.L.U32 R28, R13, R28, RZ ;  /* 0x0000001c0d1c7219 */ /* 0x000fe200000006ff */
[----:B------:R-:W-:-:S06]  /*7dd0*/  IMAD.MOV.U32 R10, RZ, RZ, R21 ;  /* 0x000000ffff0a7224 */ /* 0x000fcc00078e0015 */
[----:B------:R-:W0:Y:S01]  /*7de0*/  LDC R34, c[0x0][0x610] ;  /* 0x00018400ff227b82 */ /* 0x000e220000000800 */
[----:B----4-:R-:W-:Y:S05]  /*7df0*/  @!P0 BRA `(.L_x_170) ;  /* 0x0000000000288947 */ /* 0x010fea0003800000 */
[----:B------:R-:W4:Y:S02]  /*7e00*/  LDC R10, c[0x0][0x64c] ;  /* 0x00019300ff0a7b82 */ /* 0x000f240000000800 */
[----:B----4-:R-:W-:-:S05]  /*7e10*/  IADD3 R7, P0, R21, R10, RZ ;  /* 0x0000000a15077210 */ /* 0x010fca0007f1e0ff */
[----:B------:R-:W-:-:S04]  /*7e20*/  IMAD.X R17, RZ, RZ, R11, P0 ;  /* 0x000000ffff117224 */ /* 0x000fc800000e060b */
[----:B------:R-:W-:-:S04]  /*7e30*/  IMAD.WIDE.U32 R10, R17, R30, RZ ;  /* 0x0000001e110a7225 */ /* 0x000fc800078e00ff */
[----:B0-----:R-:W-:-:S04]  /*7e40*/  IMAD.WIDE.U32 R12, P0, R7, R31, R10 ;  /* 0x0000001f070c7225 */ /* 0x001fc8000780000a */
[----:B------:R-:W-:-:S04]  /*7e50*/  IMAD.WIDE.U32 R10, R7, R30, RZ ;  /* 0x0000001e070a7225 */ /* 0x000fc800078e00ff */
[----:B------:R-:W-:Y:S01]  /*7e60*/  IMAD.X R15, RZ, RZ, RZ, P0 ;  /* 0x000000ffff0f7224 */ /* 0x000fe200000e06ff */
[----:B------:R-:W-:Y:S01]  /*7e70*/  IADD3 RZ, P0, R11, R12, RZ ;  /* 0x0000000c0bff7210 */ /* 0x000fe20007f1e0ff */
[----:B------:R-:W-:-:S04]  /*7e80*/  IMAD.MOV.U32 R14, RZ, RZ, R13 ;  /* 0x000000ffff0e7224 */ /* 0x000fc800078e000d */
[----:B------:R-:W-:-:S08]  /*7e90*/  IMAD.WIDE.U32.X R10, R17, R31, R14, P0 ;  /* 0x0000001f110a7225 */ /* 0x000fd000000e040e */
.L_x_170:
[----:B-1----:R-:W-:Y:S01]  /*7ea0*/  SHF.R.U64 R7, R10, R29, R11 ;  /* 0x0000001d0a077219 */ /* 0x002fe2000000120b */
[----:B0-----:R-:W-:Y:S01]  /*7eb0*/  VIADD R11, R22, 0xffffffff ;  /* 0xffffffff160b7836 */ /* 0x001fe20000000000 */
[----:B------:R-:W-:Y:S01]  /*7ec0*/  LOP3.LUT R32, R16, R27, RZ, 0xc0, !PT ;  /* 0x0000001b10207212 */ /* 0x000fe200078ec0ff */
[----:B------:R-:W-:Y:S02]  /*7ed0*/  IMAD.MOV R20, RZ, RZ, -R20 ;  /* 0x000000ffff147224 */ /* 0x000fe400078e0a14 */
[----:B------:R-:W-:Y:S01]  /*7ee0*/  IMAD.MOV R10, RZ, RZ, -R7 ;  /* 0x000000ffff0a7224 */ /* 0x000fe200078e0a07 */
[----:B------:R-:W-:Y:S01]  /*7ef0*/  LOP3.LUT R18, R18, R11, RZ, 0xc0, !PT ;  /* 0x0000000b12127212 */ /* 0x000fe200078ec0ff */
[----:B------:R-:W-:Y:S02]  /*7f00*/  IMAD R32, R28, R7, R32 ;  /* 0x000000071c207224 */ /* 0x000fe400078e0220 */
[----:B---3--:R-:W-:Y:S02]  /*7f10*/  @P3 IMAD R25, R23, R20, R24 ;  /* 0x0000001417193224 */ /* 0x008fe400078e0218 */
[----:B--2---:R-:W-:-:S02]  /*7f20*/  IMAD R7, R10, R33, R21 ;  /* 0x000000210a077224 */ /* 0x004fc400078e0215 */
[----:B------:R-:W-:Y:S02]  /*7f30*/  IMAD R32, R32, R34, R25 ;  /* 0x0000002220207224 */ /* 0x000fe400078e0219 */
[----:B------:R-:W-:Y:S02]  /*7f40*/  IMAD R7, R7, R22, R18 ;  /* 0x0000001607077224 */ /* 0x000fe400078e0212 */
[----:B------:R-:W-:-:S03]  /*7f50*/  IMAD.MOV.U32 R10, RZ, RZ, 0x1 ;  /* 0x00000001ff0a7424 */ /* 0x000fc600078e00ff */
[----:B------:R-:W-:Y:S02]  /*7f60*/  SEL R11, R7, R32, !P3 ;  /* 0x00000020070b7207 */ /* 0x000fe40005800000 */
[----:B------:R-:W-:Y:S01]  /*7f70*/  SEL R32, R32, R7, !P3 ;  /* 0x0000000720207207 */ /* 0x000fe20005800000 */
[----:B------:R-:W-:-:S07]  /*7f80*/  IMAD.MOV.U32 R7, RZ, RZ, R19 ;  /* 0x000000ffff077224 */ /* 0x000fce00078e0013 */
.L_x_168:
[----:B------:R-:W-:Y:S01]  /*7f90*/  LOP3.LUT P0, RZ, R10, 0xff, RZ, 0xc0, !PT ;  /* 0x000000ff0aff7812 */ /* 0x000fe2000780c0ff */
[----:B------:R-:W-:-:S12]  /*7fa0*/  IMAD.MOV.U32 R10, RZ, RZ, R32 ;  /* 0x000000ffff0a7224 */ /* 0x000fd800078e0020 */
[----:B------:R-:W-:Y:S05]  /*7fb0*/  @P0 BRA `(.L_x_171) ;  /* 0xffffff90008c0947 */ /* 0x000fea000383ffff */
[----:B------:R-:W-:Y:S05]  /*7fc0*/  EXIT ;  /* 0x000000000000794d */ /* 0x000fea0003800000 */
.L_x_7:
[----:B0-----:R-:W-:Y:S01]  /*7fd0*/  ULDC.64 UR4, c[0x0][0x650] ;  /* 0x0001940000047ab9 */ /* 0x001fe20000000a00 */
        /* <DEDUP_REMOVED lines=25> */
.L_x_173:
[----:B------:R-:W0:Y:S01]  /*8170*/  LDC.64 R28, c[0x0][0x640] ;  /* 0x00019000ff1c7b82 */ /* 0x000e220000000a00 */
[-CC-:B------:R-:W-:Y:S01]  /*8180*/  SHF.R.U64 R21, R16, R6.reuse, R17.reuse ;  /* 0x0000000610157219 */ /* 0x180fe20000001211 */
[----:B------:R-:W-:Y:S01]  /*8190*/  IMAD.MOV.U32 R31, RZ, RZ, 0x1 ;  /* 0x00000001ff1f7424 */ /* 0x000fe200078e00ff */
[----:B------:R-:W-:Y:S02]  /*81a0*/  SHF.R.U32.HI R5, RZ, R6, R17 ;  /* 0x00000006ff057219 */ /* 0x000fe40000011611 */
        /* <DEDUP_REMOVED lines=9> */
[----:B0-----:R-:W-:Y:S01]  /*8240*/  ISETP.NE.U32.AND P0, PT, R28, RZ, PT ;  /* 0x000000ff1c00720c */ /* 0x001fe20003f05070 */
[----:B------:R-:W-:-:S03]  /*8250*/  IMAD.MOV.U32 R11, RZ, RZ, -0x1 ;  /* 0xffffffffff0b7424 */ /* 0x000fc600078e00ff */
[----:B------:R-:W-:Y:S02]  /*8260*/  ISETP.NE.AND.EX P0, PT, R29, RZ, PT, P0 ;  /* 0x000000ff1d00720c */ /* 0x000fe40003f05300 */
[----:B------:R-:W0:Y:S01]  /*8270*/  LDC R24, c[0x0][0x600] ;  /* 0x00018000ff187b82 */ /* 0x000e220000000800 */
[-CC-:B-1----:R-:W-:Y:S02]  /*8280*/  SHF.R.U64 R18, R10, R14.reuse, R5.reuse ;  /* 0x0000000e0a127219 */ /* 0x182fe40000001205 */
[----:B------:R-:W-:-:S05]  /*8290*/  SHF.R.U32.HI R5, RZ, R14, R5 ;  /* 0x0000000eff057219 */ /* 0x000fca0000011605 */
        /* <DEDUP_REMOVED lines=21> */
.L_x_174:
[----:B-1----:R-:W-:Y:S01]  /*83f0*/  SHF.R.U64 R6, R10, R25, R11 ;  /* 0x000000190a067219 */ /* 0x002fe2000000120b */
[----:B0-----:R-:W-:Y:S01]  /*8400*/  VIADD R11, R24, 0xffffffff ;  /* 0xffffffff180b7836 */ /* 0x001fe20000000000 */
[----:B------:R-:W-:Y:S01]  /*8410*/  SHF.L.U32 R9, R31, R26, RZ ;  /* 0x0000001a1f097219 */ /* 0x000fe200000006ff */
[----:B------:R-:W-:Y:S01]  /*8420*/  @P3 IMAD R12, R13, R20, R8 ;  /* 0x000000140d0c3224 */ /* 0x000fe200078e0208 */
[----:B------:R-:W-:Y:S01]  /*8430*/  LOP3.LUT R5, R22, R33, RZ, 0xc0, !PT ;  /* 0x0000002116057212 */ /* 0x000fe200078ec0ff */
[----:B------:R-:W-:Y:S01]  /*8440*/  IMAD.MOV R10, RZ, RZ, -R6 ;  /* 0x000000ffff0a7224 */ /* 0x000fe200078e0a06 */
[----:B------:R-:W-:Y:S01]  /*8450*/  LOP3.LUT R18, R18, R11, RZ, 0xc0, !PT ;  /* 0x0000000b12127212 */ /* 0x000fe200078ec0ff */
[----:B------:R-:W-:Y:S02]  /*8460*/  IMAD.MOV.U32 R16, RZ, RZ, R21 ;  /* 0x000000ffff107224 */ /* 0x000fe400078e0015 */
[----:B------:R-:W-:Y:S02]  /*8470*/  IMAD R9, R9, R6, R5 ;  /* 0x0000000609097224 */ /* 0x000fe400078e0205 */
[----:B--2---:R-:W-:-:S02]  /*8480*/  IMAD R5, R10, R27, R23 ;  /* 0x0000001b0a057224 */ /* 0x004fc400078e0217 */
[----:B---3--:R-:W-:Y:S02]  /*8490*/  IMAD R12, R9, R30, R12 ;  /* 0x0000001e090c7224 */ /* 0x008fe400078e020c */
[----:B------:R-:W-:Y:S02]  /*84a0*/  IMAD.MOV.U32 R6, RZ, RZ, 0x1 ;  /* 0x00000001ff067424 */ /* 0x000fe400078e00ff */
[----:B------:R-:W-:-:S03]  /*84b0*/  IMAD R9, R5, R24, R18 ;  /* 0x0000001805097224 */ /* 0x000fc600078e0212 */
[----:B------:R-:W-:Y:S02]  /*84c0*/  PRMT R5, R6, 0x7610, R5 ;  /* 0x0000761006057816 */ /* 0x000fe40000000005 */
[----:B------:R-:W-:Y:S02]  /*84d0*/  SEL R6, R9, R12, !P3 ;  /* 0x0000000c09067207 */ /* 0x000fe40005800000 */
[----:B------:R-:W-:-:S07]  /*84e0*/  SEL R18, R12, R9, !P3 ;  /* 0x000000090c127207 */ /* 0x000fce0005800000 */
.L_x_172:
[----:B------:R-:W-:-:S08]  /*84f0*/  NOP ;  /* 0x0000000000007918 */ /* 0x000fd00000000000 */
[----:B------:R-:W0:-:S00]  /*8500*/  USETMAXREG.DEALLOC.CTAPOOL 0x28 ;  /* 0x00000028000079c8 */ /* 0x000e0000080e0500 */
[----:B0-----:R-:W-:-:S13]  /*8510*/  ISETP.NE.AND P0, PT, R7, RZ, PT ;  /* 0x000000ff0700720c */ /* 0x001fda0003f05270 */
[----:B------:R-:W-:Y:S05]  /*8520*/  @P0 EXIT ;  /* 0x000000000000094d */ /* 0x000fea0003800000 */
[----:B------:R-:W-:Y:S01]  /*8530*/  LOP3.LUT P0, RZ, R5, 0xff, RZ, 0xc0, !PT ;  /* 0x000000ff05ff7812 */ /* 0x000fe2000780c0ff */
[----:B------:R-:W-:Y:S02]  /*8540*/  IMAD.MOV.U32 R5, RZ, RZ, 0x1 ;  /* 0x00000001ff057424 */ /* 0x000fe400078e00ff */
[----:B------:R-:W-:-:S10]  /*8550*/  IMAD.MOV.U32 R17, RZ, RZ, RZ ;  /* 0x000000ffff117224 */ /* 0x000fd400078e00ff */
[----:B------:R-:W-:Y:S05]  /*8560*/  @!P0 BRA `(.L_x_175) ;  /* 0x0000000c003c8947 */ /* 0x000fea0003800000 */
[----:B------:R-:W0:Y:S01]  /*8570*/  LDC R5, c[0x0][0x28c] ;  /* 0x0000a300ff057b82 */ /* 0x000e220000000800 */
[----:B------:R-:W1:Y:S01]  /*8580*/  S2R R12, SR_CgaCtaId ;  /* 0x00000000000c7919 */ /* 0x000e620000008800 */
[----:B------:R-:W-:Y:S01]  /*8590*/  ULDC UR5, c[0x0][0x658] ;  /* 0x0001960000057ab9 */ /* 0x000fe20000000800 */
[----:B------:R-:W-:Y:S01]  /*85a0*/  UMOV UR7, 0xffffffff ;  /* 0xffffffff00077882 */ /* 0x000fe20000000000 */
[----:B------:R-:W-:Y:S01]  /*85b0*/  ULDC UR6, c[0x0][0xc] ;  /* 0x0000030000067ab9 */ /* 0x000fe20000000800 */
[----:B------:R-:W-:Y:S01]  /*85c0*/  USHF.L.U32 UR8, UR7, UR5, URZ ;  /* 0x0000000507087299 */ /* 0x000fe2000800063f */
[----:B------:R-:W-:Y:S01]  /*85d0*/  BSSY B0, `(.L_x_175) ;  /* 0x00000c8000007945 */ /* 0x000fe20003800000 */
[----:B------:R-:W-:Y:S01]  /*85e0*/  UMOV UR9, 0x1 ;  /* 0x0000000100097882 */ /* 0x000fe20000000000 */
[----:B------:R-:W-:Y:S01]  /*85f0*/  ULDC UR7, c[0x0][0x10] ;  /* 0x0000040000077ab9 */ /* 0x000fe20000000800 */
[----:B------:R-:W-:Y:S01]  /*8600*/  USHF.L.U32 UR18, UR9, UR5, URZ ;  /* 0x0000000509127299 */ /* 0x000fe2000800063f */
[----:B------:R-:W-:Y:S01]  /*8610*/  IMAD.MOV.U32 R14, RZ, RZ, 0x1 ;  /* 0x00000001ff0e7424 */ /* 0x000fe200078e00ff */
[----:B------:R-:W-:Y:S01]  /*8620*/  UIMAD.WIDE.U32 UR6, UR6, UR7, URZ ;  /* 0x00000007060672a5 */ /* 0x000fe2000f8e003f */
[----:B------:R-:W-:Y:S01]  /*8630*/  LOP3.LUT R15, R4, 0x2, RZ, 0xfc, !PT ;  /* 0x00000002040f7812 */ /* 0x000fe200078efcff */
[----:B------:R-:W-:Y:S01]  /*8640*/  ULDC UR5, c[0x0][0x14] ;  /* 0x0000050000057ab9 */ /* 0x000fe20000000800 */
[----:B------:R-:W-:Y:S01]  /*8650*/  IMAD.MOV.U32 R17, RZ, RZ, RZ ;  /* 0x000000ffff117224 */ /* 0x000fe200078e00ff */
[----:B------:R-:W-:-:S02]  /*8660*/  UIMAD.WIDE.U32 UR20, UR6, UR5, URZ ;  /* 0x00000005061472a5 */ /* 0x000fc4000f8e003f */
[----:B------:R-:W-:Y:S01]  /*8670*/  UIMAD UR13, UR7, UR5, URZ ;  /* 0x00000005070d72a4 */ /* 0x000fe2000f8e023f */
[----:B------:R-:W-:Y:S01]  /*8680*/  ULDC UR4, c[0x0][0x600] ;  /* 0x0001800000047ab9 */ /* 0x000fe20000000800 */
[----:B------:R-:W-:Y:S02]  /*8690*/  ULOP3.LUT UR17, URZ, UR8, URZ, 0x33, !UPT ;  /* 0x000000083f117292 */ /* 0x000fe4000f8e333f */
[----:B------:R-:W-:Y:S01]  /*86a0*/  UIADD3 UR4, UR4, -0x1, URZ ;  /* 0xffffffff04047890 */ /* 0x000fe2000fffe03f */
[----:B0-----:R-:W-:Y:S01]  /*86b0*/  VIADD R5, R5, 0x1f ;  /* 0x0000001f05057836 */ /* 0x001fe20000000000 */
[----:B------:R-:W-:Y:S01]  /*86c0*/  UIADD3 UR13, UR21, UR13, URZ ;  /* 0x0000000d150d7290 */ /* 0x000fe2000fffe03f */
[----:B------:R-:W-:-:S03]  /*86d0*/  ULDC.64 UR22, c[0x0][0x198] ;  /* 0x0000660000167ab9 */ /* 0x000fc60000000a00 */
[----:B------:R-:W-:-:S04]  /*86e0*/  SHF.R.S32.HI R8, RZ, 0x1f, R5 ;  /* 0x0000001fff087819 */ /* 0x000fc80000011405 */
[----:B------:R-:W-:Y:S01]  /*86f0*/  LEA.HI R8, R8, R5, RZ, 0x5 ;  /* 0x0000000508087211 */ /* 0x000fe200078f28ff */
[C---:B-1----:R-:W-:Y:S02]  /*8700*/  IMAD.SHL.U32 R11, R12.reuse, 0x20, RZ ;  /* 0x000000200c0b7824 */ /* 0x042fe400078e00ff */
[----:B------:R-:W-:Y:S01]  /*8710*/  IMAD.SHL.U32 R12, R12, 0x400, RZ ;  /* 0x000004000c0c7824 */ /* 0x000fe200078e00ff */
[----:B------:R-:W-:Y:S01]  /*8720*/  SHF.R.S32.HI R10, RZ, 0x5, R8 ;  /* 0x00000005ff0a7819 */ /* 0x000fe20000011408 */
[----:B------:R-:W-:Y:S01]  /*8730*/  IMAD.MOV.U32 R5, RZ, RZ, 0x1 ;  /* 0x00000001ff057424 */ /* 0x000fe200078e00ff */
[----:B------:R-:W-:Y:S02]  /*8740*/  LOP3.LUT R11, R11, 0x20, RZ, 0xc0, !PT ;  /* 0x000000200b0b7812 */ /* 0x000fe400078ec0ff */
[----:B------:R-:W-:Y:S01]  /*8750*/  LOP3.LUT R12, R12, 0x400, RZ, 0xc0, !PT ;  /* 0x000004000c0c7812 */ /* 0x000fe200078ec0ff */
[----:B------:R-:W-:-:S07]  /*8760*/  VIADD R13, R10, 0x1 ;  /* 0x000000010a0d7836 */ /* 0x000fce0000000000 */
.L_x_186:
[----:B------:R-:W-:-:S03]  /*8770*/  UMOV UR5, 0xffffffff ;  /* 0xffffffff00057882 */ /* 0x000fc60000000000 */
[----:B------:R-:W-:Y:S05]  /*8780*/  BRA.DIV UR5, `(.L_x_176) ;  /* 0x0000000e05c87947 */ /* 0x000fea000b800000 */
[----:B------:R-:W-:-:S13]  /*8790*/  ELECT P0, URZ, PT ;  /* 0x00000000003f782f */ /* 0x000fda0003800000 */
.L_x_198:
[----:B------:R-:W0:Y:S01]  /*87a0*/  LDC R7, c[0x0][0x28c] ;  /* 0x0000a300ff077b82 */ /* 0x000e220000000800 */
[----:B------:R-:W-:Y:S01]  /*87b0*/  BSSY B1, `(.L_x_177) ;  /* 0x0000038000017945 */ /* 0x000fe20003800000 */
[----:B0-----:R-:W-:-:S13]  /*87c0*/  ISETP.LT.OR P0, PT, R7, 0x1, !P0 ;  /* 0x000000010700780c */ /* 0x001fda0004701670 */
[----:B------:R-:W-:Y:S05]  /*87d0*/  @P0 BRA `(.L_x_178) ;  /* 0x0000000000d40947 */ /* 0x000fea0003800000 */
[----:B------:R-:W-:Y:S02]  /*87e0*/  IMAD R19, R6, 0x40, R11 ;  /* 0x0000004006137824 */ /* 0x000fe400078e020b */
[----:B------:R-:W-:Y:S02]  /*87f0*/  IMAD.SHL.U32 R20, R18, 0x100, RZ ;  /* 0x0000010012147824 */ /* 0x000fe400078e00ff */
[----:B------:R-:W-:Y:S02]  /*8800*/  IMAD.MOV.U32 R23, RZ, RZ, RZ ;  /* 0x000000ffff177224 */ /* 0x000fe400078e00ff */
[----:B------:R-:W-:Y:S02]  /*8810*/  IMAD.MOV.U32 R6, RZ, RZ, R13 ;  /* 0x000000ffff067224 */ /* 0x000fe400078e000d */
[----:B------:R-:W-:Y:S02]  /*8820*/  IMAD.MOV.U32 R7, RZ, RZ, R5 ;  /* 0x000000ffff077224 */ /* 0x000fe400078e0005 */
[----:B------:R-:W-:-:S07]  /*8830*/  IMAD.MOV.U32 R9, RZ, RZ, R17 ;  /* 0x000000ffff097224 */ /* 0x000fce00078e0011 */
.L_x_181:
[----:B------:R-:W0:Y:S01]  /*8840*/  S2R R21, SR_CgaCtaId ;  /* 0x0000000000157919 */ /* 0x000e220000008800 */
[----:B------:R-:W-:Y:S02]  /*8850*/  MOV R8, 0x400 ;  /* 0x0000040000087802 */ /* 0x000fe40000000f00 */
[----:B------:R-:W-:-:S13]  /*8860*/  LOP3.LUT P1, RZ, R0, 0x7f, RZ, 0xc0, !PT ;  /* 0x0000007f00ff7812 */ /* 0x000fda000782c0ff */
[----:B------:R-:W1:Y:S01]  /*8870*/  @!P1 LDC R18, c[0x0][0x500] ;  /* 0x00014000ff129b82 */ /* 0x000e620000000800 */
[----:B0-----:R-:W-:Y:S02]  /*8880*/  LEA R22, R21, R8, 0x18 ;  /* 0x0000000815167211 */ /* 0x001fe400078ec0ff */
[----:B------:R-:W-:-:S03]  /*8890*/  SHF.L.U32 R8, R7, 0x1f, RZ ;  /* 0x0000001f07087819 */ /* 0x000fc600000006ff */
[----:B------:R-:W-:-:S04]  /*88a0*/  IMAD R21, R9, 0x8, R22 ;  /* 0x0000000809157824 */ /* 0x000fc800078e0216 */
[----:B------:R-:W0:Y:S02]  /*88b0*/  SYNCS.PHASECHK.TRANS64.TRYWAIT P0, [R21+URZ+0x28], R8 ;  /* 0x00002808150075a7 */ /* 0x000e24000800017f */
[----:B01----:R-:W-:Y:S05]  /*88c0*/  @!P0 BRA `(.L_x_179) ;  /* 0x0000000c00988947 */ /* 0x003fea0003800000 */
.L_x_199:
[----:B0-----:R-:W-:Y:S01]  /*88d0*/  PRMT R8, R15, 0x9910, RZ ;  /* 0x000099100f087816 */ /* 0x001fe200000000ff */
[----:B------:R0:W-:Y:S03]  /*88e0*/  @!P1 SYNCS.ARRIVE.TRANS64 RZ, [R21+URZ], R18 ;  /* 0x0000001215ff99a7 */ /* 0x0001e6000800003f */
[----:B------:R-:W-:-:S13]  /*88f0*/  ISETP.NE.AND P0, PT, R8, 0x2, PT ;  /* 0x000000020800780c */ /* 0x000fda0003f05270 */
[----:B0-----:R-:W-:Y:S05]  /*8900*/  @P0 BRA `(.L_x_180) ;  /* 0x0000000000040947 */ /* 0x001fea0003800000 */
[----:B------:R-:W-:Y:S01]  /*8910*/  BPT.TRAP 0x1 ;  /* 0x000000040000795c */ /* 0x000fe20000300000 */
.L_x_180:
[----:B------:R-:W-:Y:S01]  /*8920*/  R2UR UR16, R22 ;  /* 0x00000000161072ca */ /* 0x000fe200000e0000 */
[----:B------:R-:W-:Y:S01]  /*8930*/  IMAD R22, R9, 0x2000, R22 ;  /* 0x0000200009167824 */ /* 0x000fe200078e0216 */
[----:B------:R-:W-:Y:S01]  /*8940*/  R2UR UR9, R21 ;  /* 0x00000000150972ca */ /* 0x000fe200000e0000 */
[C---:B------:R-:W-:Y:S01]  /*8950*/  IMAD R8, R9.reuse, 0x800, R12 ;  /* 0x0000080009087824 */ /* 0x040fe200078e020c */
[----:B------:R-:W-:Y:S01]  /*8960*/  UIADD3 UR6, UP0, UR22, 0xf0, URZ ;  /* 0x000000f016067890 */ /* 0x000fe2000ff1e03f */
[----:B------:R-:W-:Y:S01]  /*8970*/  VIADD R6, R6, 0xffffffff ;  /* 0xffffffff06067836 */ /* 0x000fe20000000000 */
[----:B------:R-:W-:Y:S01]  /*8980*/  R2UR UR5, R22 ;  /* 0x00000000160572ca */ /* 0x000fe200000e0000 */
[----:B------:R-:W-:Y:S01]  /*8990*/  UIADD3 UR24, UP1, UR22, 0x1f0, URZ ;  /* 0x000001f016187890 */ /* 0x000fe2000ff3e03f */
[----:B------:R-:W-:Y:S01]  /*89a0*/  R2UR UR8, R8 ;  /* 0x00000000080872ca */ /* 0x000fe200000e0000 */
[----:B------:R-:W-:Y:S01]  /*89b0*/  UIADD3.X UR7, URZ, UR23, URZ, UP0, !UPT ;  /* 0x000000173f077290 */ /* 0x000fe200087fe43f */
[----:B------:R-:W-:Y:S01]  /*89c0*/  R2UR UR11, R20 ;  /* 0x00000000140b72ca */ /* 0x000fe200000e0000 */
[----:B------:R-:W-:Y:S01]  /*89d0*/  VIADD R9, R9, 0x1 ;  /* 0x0000000109097836 */ /* 0x000fe20000000000 */
[----:B------:R-:W-:Y:S01]  /*89e0*/  R2UR UR10, R23 ;  /* 0x00000000170a72ca */ /* 0x000fe200000e0000 */
[----:B------:R-:W-:Y:S01]  /*89f0*/  UIADD3.X UR25, URZ, UR23, URZ, UP1, !UPT ;  /* 0x000000173f197290 */ /* 0x000fe20008ffe43f */
[----:B------:R-:W-:Y:S01]  /*8a00*/  R2UR UR12, R16 ;  /* 0x00000000100c72ca */ /* 0x000fe200000e0000 */
[----:B------:R-:W-:Y:S01]  /*8a10*/  UMOV UR14, 0x0 ;  /* 0x00000000000e7882 */ /* 0x000fe20000000000 */
[----:B------:R-:W-:Y:S01]  /*8a20*/  R2UR UR19, R19 ;  /* 0x00000000131372ca */ /* 0x000fe200000e0000 */
[----:B------:R-:W-:Y:S01]  /*8a30*/  UMOV UR15, 0x10000000 ;  /* 0x10000000000f7882 */ /* 0x000fe20000000000 */
[----:B------:R-:W-:Y:S01]  /*8a40*/  ISETP.GT.AND P1, PT, R6, 0x1, PT ;  /* 0x000000010600780c */ /* 0x000fe20003f24270 */
[----:B------:R-:W-:Y:S01]  /*8a50*/  UIADD3 UR5, UR5, 0x100, URZ ;  /* 0x0000010005057890 */ /* 0x000fe2000fffe03f */
[----:B------:R-:W-:Y:S01]  /*8a60*/  ISETP.NE.AND P0, PT, R9, 0x5, PT ;  /* 0x000000050900780c */ /* 0x000fe20003f05270 */
[----:B------:R-:W-:Y:S01]  /*8a70*/  UIADD3 UR16, UR16, 0xa100, UR8 ;  /* 0x0000a10010107890 */ /* 0x000fe2000fffe008 */
[----:B------:R-:W-:Y:S01]  /*8a80*/  VIADD R23, R23, 0x20 ;  /* 0x0000002017177836 */ /* 0x000fe20000000000 */
[----:B------:R-:W-:Y:S01]  /*8a90*/  UMOV UR26, 0x30000 ;  /* 0x00030000001a7882 */ /* 0x000fe20000000000 */
[----:B------:R-:W-:-:S02]  /*8aa0*/  SEL R8, RZ, 0x1, P0 ;  /* 0x00000001ff087807 */ /* 0x000fc40000000000 */
[----:B------:R-:W-:Y:S01]  /*8ab0*/  UMOV UR8, UR5 ;  /* 0x0000000500087c82 */ /* 0x000fe20008000000 */
[----:B------:R-:W-:Y:S01]  /*8ac0*/  SEL R9, R9, RZ, P0 ;  /* 0x000000ff09097207 */ /* 0x000fe20000000000 */
[----:B------:R0:W-:Y:S01]  /*8ad0*/  UTMALDG.3D [UR8], [UR6], desc[UR14] ;  /* 0x00000e08060075b4 */ /* 0x0001e20008011000 */
[----:B------:R-:W-:Y:S01]  /*8ae0*/  LOP3.LUT R7, R7, R8, RZ, 0x3c, !PT ;  /* 0x0000000807077212 */ /* 0x000fe200078e3cff */
[----:B0-----:R-:W-:Y:S01]  /*8af0*/  UMOV UR11, UR19 ;  /* 0x00000013000b7c82 */ /* 0x001fe20008000000 */
[----:B------:R-:W-:Y:S02]  /*8b00*/  UMOV UR8, UR16 ;  /* 0x0000001000087c82 */ /* 0x000fe40008000000 */
[----:B------:R0:W-:Y:S02]  /*8b10*/  UTMALDG.3D.MULTICAST [UR8], [UR24], UR26, desc[UR14] ;  /* 0x00000e08180073b4 */ /* 0x0001e4000801181a */
[----:B0-----:R-:W-:Y:S05]  /*8b20*/  @P1 BRA `(.L_x_181) ;  /* 0xfffffffc00441947 */ /* 0x001fea000383ffff */
.L_x_178:
[----:B------:R-:W-:Y:S05]  /*8b30*/  BSYNC B1 ;  /* 0x0000000000017941 */ /* 0x000fea0003800000 */
.L_x_177:
[----:B------:R-:W-:Y:S01]  /*8b40*/  LOP3.LUT P1, RZ, R14, 0xff, RZ, 0xc0, !PT ;  /* 0x000000ff0eff7812 */ /* 0x000fe2000782c0ff */
[C---:B------:R-:W-:Y:S01]  /*8b50*/  IMAD.IADD R17, R10.reuse, 0x1, R17 ;  /* 0x000000010a117824 */ /* 0x040fe200078e0211 */
[----:B------:R-:W-:Y:S01]  /*8b60*/  ULDC.64 UR6, c[0x0][0x650] ;  /* 0x0001940000067ab9 */ /* 0x000fe20000000a00 */
[C---:B------:R-:W-:Y:S01]  /*8b70*/  ISETP.GE.U32.AND P2, PT, R10.reuse, 0x5, PT ;  /* 0x000000050a00780c */ /* 0x040fe20003f46070 */
[----:B------:R-:W-:Y:S01]  /*8b80*/  BSSY B1, `(.L_x_182) ;  /* 0x000006a000017945 */ /* 0x000fe20003800000 */
[----:B------:R-:W-:Y:S01]  /*8b90*/  IMAD.MOV.U32 R18, RZ, RZ, -0x1 ;  /* 0xffffffffff127424 */ /* 0x000fe200078e00ff */
[----:B------:R-:W-:Y:S01]  /*8ba0*/  ISETP.GT.U32.AND P0, PT, R17, 0x4, PT ;  /* 0x000000041100780c */ /* 0x000fe20003f04070 */
[----:B------:R-:W-:Y:S01]  /*8bb0*/  IMAD.MOV.U32 R16, RZ, RZ, -0x1 ;  /* 0xffffffffff107424 */ /* 0x000fe200078e00ff */
[----:B------:R-:W-:Y:S02]  /*8bc0*/  PRMT R14, RZ, 0x7610, R14 ;  /* 0x00007610ff0e7816 */ /* 0x000fe4000000000e */
[----:B------:R-:W-:-:S03]  /*8bd0*/  ISETP.LT.U32.AND P0, PT, R10, 0x5, P0 ;  /* 0x000000050a00780c */ /* 0x000fc60000701070 */
[----:B------:R-:W0:Y:S01]  /*8be0*/  @P1 S2R R7, SR_CgaCtaId ;  /* 0x0000000000071919 */ /* 0x000e220000008800 */
[----:B------:R-:W-:-:S04]  /*8bf0*/  @P1 MOV R6, 0x400 ;  /* 0x0000040000061802 */ /* 0x000fc80000000f00 */
[----:B0-----:R-:W-:Y:S01]  /*8c00*/  @P1 LEA R8, R7, R6, 0x18 ;  /* 0x0000000607081211 */ /* 0x001fe200078ec0ff */
[----:B------:R-:W-:Y:S01]  /*8c10*/  IMAD.WIDE.U32 R6, R17, -0x33333333, RZ ;  /* 0xcccccccd11067825 */ /* 0x000fe200078e00ff */
[----:B------:R-:W-:Y:S02]  /*8c20*/  SEL R6, RZ, 0x1, !P0 ;  /* 0x00000001ff067807 */ /* 0x000fe40004000000 */
[----:B------:R0:W-:Y:S01]  /*8c30*/  @P1 SYNCS.ARRIVE.TRANS64.A1T0 RZ, [R8+URZ+0x68], RZ ;  /* 0x000068ff08ff19a7 */ /* 0x0001e2000810003f */
[----:B------:R-:W-:Y:S02]  /*8c40*/  IADD3 R2, P1, R2, UR20, RZ ;  /* 0x0000001402027c10 */ /* 0x000fe4000ff3e0ff */
[----:B------:R-:W-:Y:S01]  /*8c50*/  LOP3.LUT R5, R5, R6, RZ, 0x3c, !PT ;  /* 0x0000000605057212 */ /* 0x000fe200078e3cff */
[----:B------:R-:W-:Y:S01]  /*8c60*/  IMAD.MOV.U32 R6, RZ, RZ, -0x1 ;  /* 0xffffffffff067424 */ /* 0x000fe200078e00ff */
[----:B------:R-:W-:Y:S02]  /*8c70*/  IADD3.X R3, R3, UR13, RZ, P1, !PT ;  /* 0x0000000d03037c10 */ /* 0x000fe40008ffe4ff */
[----:B------:R-:W-:-:S02]  /*8c80*/  ISETP.GE.U32.AND P0, PT, R2, UR6, PT ;  /* 0x0000000602007c0c */ /* 0x000fc4000bf06070 */
[----:B0-----:R-:W-:Y:S02]  /*8c90*/  SHF.R.U32.HI R8, RZ, 0x2, R7 ;  /* 0x00000002ff087819 */ /* 0x001fe40000011607 */
[----:B------:R-:W-:Y:S02]  /*8ca0*/  ISETP.GE.U32.AND.EX P0, PT, R3, UR7, PT, P0 ;  /* 0x0000000703007c0c */ /* 0x000fe4000bf06100 */
[----:B------:R-:W-:Y:S01]  /*8cb0*/  @P2 LOP3.LUT R5, R5, 0x1, R8, 0x78, !PT ;  /* 0x0000000105052812 */ /* 0x000fe200078e7808 */
[----:B------:R-:W-:Y:S01]  /*8cc0*/  IMAD R17, R8, -0x5, R17 ;  /* 0xfffffffb08117824 */ /* 0x000fe200078e0211 */
[----:B------:R-:W-:-:S09]  /*8cd0*/  PRMT R7, RZ, 0x7610, R7 ;  /* 0x00007610ff077816 */ /* 0x000fd20000000007 */
[----:B------:R-:W-:Y:S05]  /*8ce0*/  @P0 BRA `(.L_x_183) ;  /* 0x00000004004c0947 */ /* 0x000fea0003800000 */
[----:B------:R-:W0:Y:S01]  /*8cf0*/  S2R R18, SR_CTAID.X ;  /* 0x0000000000127919 */ /* 0x000e220000002500 */
[----:B------:R-:W-:Y:S01]  /*8d00*/  ULDC.64 UR6, c[0x0][0x628] ;  /* 0x00018a0000067ab9 */ /* 0x000fe20000000a00 */
[----:B------:R-:W-:Y:S01]  /*8d10*/  ULDC UR8, c[0x0][0x630] ;  /* 0x00018c0000087ab9 */ /* 0x000fe20000000800 */
[----:B------:R-:W-:Y:S01]  /*8d20*/  ISETP.NE.U32.AND P0, PT, RZ, UR6, PT ;  /* 0x00000006ff007c0c */ /* 0x000fe2000bf05070 */
[----:B------:R-:W1:Y:S01]  /*8d30*/  S2R R19, SR_CTAID.Y ;  /* 0x0000000000137919 */ /* 0x000e620000002600 */
[----:B------:R-:W-:Y:S01]  /*8d40*/  ULDC UR9, c[0x0][0x150] ;  /* 0x0000540000097ab9 */ /* 0x000fe20000000800 */
[----:B------:R-:W-:Y:S01]  /*8d50*/  IMAD.MOV.U32 R6, RZ, RZ, R2 ;  /* 0x000000ffff067224 */ /* 0x000fe200078e0002 */
[----:B------:R-:W-:Y:S01]  /*8d60*/  ISETP.NE.AND.EX P0, PT, RZ, UR7, PT, P0 ;  /* 0x00000007ff007c0c */ /* 0x000fe2000bf05300 */
[----:B------:R-:W-:Y:S01]  /*8d70*/  IMAD.MOV.U32 R7, RZ, RZ, R3 ;  /* 0x000000ffff077224 */ /* 0x000fe200078e0003 */
[----:B0-----:R-:W-:-:S11]  /*8d80*/  I2FP.F32.U32 R20, R18 ;  /* 0x0000001200147245 */ /* 0x001fd60000201000 */
[----:B------:R-:W-:Y:S05]  /*8d90*/  @!P0 BRA `(.L_x_184) ;  /* 0x0000000000288947 */ /* 0x000fea0003800000 */
[----:B------:R-:W-:Y:S02]  /*8da0*/  ULDC UR5, c[0x0][0x634] ;  /* 0x00018d0000057ab9 */ /* 0x000fe40000000800 */
[----:B------:R-:W-:-:S05]  /*8db0*/  IADD3 R7, P0, R2, UR5, RZ ;  /* 0x0000000502077c10 */ /* 0x000fca000ff1e0ff */
[----:B------:R-:W-:-:S04]  /*8dc0*/  IMAD.X R21, RZ, RZ, R3, P0 ;  /* 0x000000ffff157224 */ /* 0x000fc800000e0603 */
[----:B------:R-:W-:-:S04]  /*8dd0*/  IMAD.WIDE.U32 R8, R21, UR6, RZ ;  /* 0x0000000615087c25 */ /* 0x000fc8000f8e00ff */
[----:B------:R-:W-:-:S04]  /*8de0*/  IMAD.WIDE.U32 R8, P0, R7, UR7, R8 ;  /* 0x0000000707087c25 */ /* 0x000fc8000f800008 */
[----:B------:R-:W-:-:S04]  /*8df0*/  IMAD.WIDE.U32 R6, R7, UR6, RZ ;  /* 0x0000000607067c25 */ /* 0x000fc8000f8e00ff */
[----:B------:R-:W-:Y:S01]  /*8e00*/  IMAD.MOV.U32 R6, RZ, RZ, R9 ;  /* 0x000000ffff067224 */ /* 0x000fe200078e0009 */
[----:B------:R-:W-:Y:S01]  /*8e10*/  IADD3 RZ, P1, R7, R8, RZ ;  /* 0x0000000807ff7210 */ /* 0x000fe20007f3e0ff */
[----:B------:R-:W-:-:S04]  /*8e20*/  IMAD.X R7, RZ, RZ, RZ, P0 ;  /* 0x000000ffff077224 */ /* 0x000fc800000e06ff */
[----:B------:R-:W-:-:S08]  /*8e30*/  IMAD.WIDE.U32.X R6, R21, UR7, R6, P1 ;  /* 0x0000000715067c25 */ /* 0x000fd000088e0406 */
.L_x_184:
[--C-:B------:R-:W-:Y:S01]  /*8e40*/  SHF.R.U64 R16, R6, UR8, R7.reuse ;  /* 0x0000000806107c19 */ /* 0x100fe20008001207 */
[----:B------:R-:W-:Y:S01]  /*8e50*/  FMUL R20, R20, UR9 ;  /* 0x0000000914147c20 */ /* 0x000fe20008400000 */
[----:B------:R-:W0:Y:S01]  /*8e60*/  LDC R21, c[0x0][0x144] ;  /* 0x00005100ff157b82 */ /* 0x000e220000000800 */
[----:B-1----:R-:W-:Y:S01]  /*8e70*/  I2FP.F32.U32 R8, R19 ;  /* 0x0000001300087245 */ /* 0x002fe20000201000 */
[----:B------:R-:W-:Y:S01]  /*8e80*/  ULDC UR5, c[0x0][0x154] ;  /* 0x0000550000057ab9 */ /* 0x000fe20000000800 */
[----:B------:R-:W-:Y:S01]  /*8e90*/  SHF.R.U32.HI R6, RZ, UR8, R7 ;  /* 0x00000008ff067c19 */ /* 0x000fe20008011607 */
[----:B------:R-:W-:Y:S01]  /*8ea0*/  ULDC.64 UR6, c[0x0][0x620] ;  /* 0x0001880000067ab9 */ /* 0x000fe20000000a00 */
[----:B------:R-:W-:Y:S01]  /*8eb0*/  IADD3 R7, P0, RZ, -R16, RZ ;  /* 0x80000010ff077210 */ /* 0x000fe20007f1e0ff */
[----:B------:R-:W1:Y:S01]  /*8ec0*/  F2I.U32.TRUNC.NTZ R20, R20 ;  /* 0x0000001400147305 */ /* 0x000e62000020f000 */
[----:B------:R-:W-:Y:S01]  /*8ed0*/  FMUL R8, R8, UR5 ;  /* 0x0000000508087c20 */ /* 0x000fe20008400000 */
[----:B------:R-:W2:Y:S01]  /*8ee0*/  LDC R22, c[0x0][0x148] ;  /* 0x00005200ff167b82 */ /* 0x000ea20000000800 */
[----:B------:R-:W-:Y:S01]  /*8ef0*/  ULDC UR5, c[0x0][0x618] ;  /* 0x0001860000057ab9 */ /* 0x000fe20000000800 */
[----:B------:R-:W-:-:S04]  /*8f00*/  IMAD.X R6, RZ, RZ, ~R6, P0 ;  /* 0x000000ffff067224 */ /* 0x000fc800000e0e06 */
[----:B------:R-:W-:Y:S01]  /*8f10*/  IMAD R6, R6, UR6, RZ ;  /* 0x0000000606067c24 */ /* 0x000fe2000f8e02ff */
[----:B------:R-:W3:Y:S03]  /*8f20*/  F2I.U32.TRUNC.NTZ R8, R8 ;  /* 0x0000000800087305 */ /* 0x000ee6000020f000 */
[C---:B------:R-:W-:Y:S02]  /*8f30*/  IMAD R9, R7.reuse, UR7, R6 ;  /* 0x0000000707097c24 */ /* 0x040fe4000f8e0206 */
[----:B------:R-:W-:Y:S01]  /*8f40*/  IMAD.WIDE.U32 R6, R7, UR6, R2 ;  /* 0x0000000607067c25 */ /* 0x000fe2000f8e0002 */
[----:B------:R-:W-:Y:S02]  /*8f50*/  ULDC.64 UR6, c[0x0][0x640] ;  /* 0x0001900000067ab9 */ /* 0x000fe40000000a00 */
[----:B------:R-:W-:Y:S01]  /*8f60*/  ISETP.NE.U32.AND P0, PT, RZ, UR6, PT ;  /* 0x00000006ff007c0c */ /* 0x000fe2000bf05070 */
[----:B-1----:R-:W-:-:S02]  /*8f70*/  IMAD.MOV R20, RZ, RZ, -R20 ;  /* 0x000000ffff147224 */ /* 0x002fc400078e0a14 */
[----:B------:R-:W-:Y:S01]  /*8f80*/  IMAD.IADD R7, R7, 0x1, R9 ;  /* 0x0000000107077824 */ /* 0x000fe200078e0209 */
[----:B------:R-:W-:Y:S01]  /*8f90*/  ISETP.NE.AND.EX P0, PT, RZ, UR7, PT, P0 ;  /* 0x00000007ff007c0c */ /* 0x000fe2000bf05300 */
[----:B0-----:R-:W-:-:S03]  /*8fa0*/  IMAD R18, R21, R20, R18 ;  /* 0x0000001415127224 */ /* 0x001fc600078e0212 */
[--C-:B------:R-:W-:Y:S01]  /*8fb0*/  SHF.R.U64 R20, R6, UR5, R7.reuse ;  /* 0x0000000506147c19 */ /* 0x100fe20008001207 */
[----:B---3--:R-:W-:Y:S01]  /*8fc0*/  IMAD.MOV R6, RZ, RZ, -R8 ;  /* 0x000000ffff067224 */ /* 0x008fe200078e0a08 */
[----:B------:R-:W-:Y:S01]  /*8fd0*/  SHF.R.U32.HI R7, RZ, UR5, R7 ;  /* 0x00000005ff077c19 */ /* 0x000fe20008011607 */
[----:B------:R-:W-:Y:S02]  /*8fe0*/  ULDC UR5, c[0x0][0x608] ;  /* 0x0001820000057ab9 */ /* 0x000fe40000000800 */
[----:B--2---:R-:W-:Y:S01]  /*8ff0*/  @P3 IMAD R18, R22, R6, R19 ;  /* 0x0000000616123224 */ /* 0x004fe200078e0213 */
[--C-:B------:R-:W-:Y:S02]  /*9000*/  SHF.R.U64 R22, R20, UR5, R7.reuse ;  /* 0x0000000514167c19 */ /* 0x100fe40008001207 */
[----:B------:R-:W-:Y:S01]  /*9010*/  SHF.R.U32.HI R7, RZ, UR5, R7 ;  /* 0x00000005ff077c19 */ /* 0x000fe20008011607 */
[----:B------:R-:W-:-:S03]  /*9020*/  ULDC UR5, c[0x0][0x658] ;  /* 0x0001960000057ab9 */ /* 0x000fc60000000800 */
[--C-:B------:R-:W-:Y:S02]  /*9030*/  SHF.R.U64 R19, R22, UR5, R7.reuse ;  /* 0x0000000516137c19 */ /* 0x100fe40008001207 */
[----:B------:R-:W-:-:S03]  /*9040*/  SHF.R.U32.HI R21, RZ, UR5, R7 ;  /* 0x00000005ff157c19 */ /* 0x000fc60008011607 */
[----:B------:R-:W-:Y:S02]  /*9050*/  IMAD.MOV.U32 R8, RZ, RZ, R19 ;  /* 0x000000ffff087224 */ /* 0x000fe400078e0013 */
[----:B------:R-:W-:Y:S01]  /*9060*/  IMAD.MOV.U32 R7, RZ, RZ, R21 ;  /* 0x000000ffff077224 */ /* 0x000fe200078e0015 */
[----:B------:R-:W-:Y:S06]  /*9070*/  @!P0 BRA `(.L_x_185) ;  /* 0x00000000002c8947 */ /* 0x000fec0003800000 */
        /* <DEDUP_REMOVED lines=9> */
[----:B------:R-:W-:-:S04]  /*9110*/  IMAD.WIDE.U32.X R6, R21, UR7, R6, P1 ;  /* 0x0000000715067c25 */ /* 0x000fc800088e0406 */
[----:B------:R-:W-:-:S07]  /*9120*/  IMAD.MOV.U32 R8, RZ, RZ, R6 ;  /* 0x000000ffff087224 */ /* 0x000fce00078e0006 */
.L_x_185:
[----:B------:R-:W-:Y:S01]  /*9130*/  ULDC UR5, c[0x0][0x648] ;  /* 0x0001920000057ab9 */ /* 0x000fe20000000800 */
[----:B------:R-:W-:Y:S01]  /*9140*/  LOP3.LUT R6, R22, UR17, RZ, 0xc0, !PT ;  /* 0x0000001116067c12 */ /* 0x000fe2000f8ec0ff */
[----:B------:R-:W-:Y:S01]  /*9150*/  ULDC UR6, c[0x0][0x610] ;  /* 0x0001840000067ab9 */ /* 0x000fe20000000800 */
[----:B------:R-:W-:Y:S01]  /*9160*/  SHF.R.U64 R7, R8, UR5, R7 ;  /* 0x0000000508077c19 */ /* 0x000fe20008001207 */
[----:B------:R-:W-:Y:S01]  /*9170*/  ULDC UR5, c[0x0][0x638] ;  /* 0x00018e0000057ab9 */ /* 0x000fe20000000800 */
[----:B------:R-:W-:-:S03]  /*9180*/  LOP3.LUT R20, R20, UR4, RZ, 0xc0, !PT ;  /* 0x0000000414147c12 */ /* 0x000fc6000f8ec0ff */
[----:B------:R-:W-:Y:S02]  /*9190*/  IMAD.MOV R8, RZ, RZ, -R7 ;  /* 0x000000ffff087224 */ /* 0x000fe400078e0a07 */
[----:B------:R-:W-:Y:S02]  /*91a0*/  IMAD R7, R7, UR18, R6 ;  /* 0x0000001207077c24 */ /* 0x000fe4000f8e0206 */
[----:B------:R-:W-:Y:S01]  /*91b0*/  IMAD R19, R8, UR5, R19 ;  /* 0x0000000508137c24 */ /* 0x000fe2000f8e0213 */
[----:B------:R-:W-:Y:S01]  /*91c0*/  ULDC UR5, c[0x0][0x600] ;  /* 0x0001800000057ab9 */ /* 0x000fe20000000800 */
[----:B------:R-:W-:Y:S02]  /*91d0*/  IMAD R18, R7, UR6, R18 ;  /* 0x0000000607127c24 */ /* 0x000fe4000f8e0212 */
[----:B------:R-:W-:Y:S02]  /*91e0*/  IMAD R19, R19, UR5, R20 ;  /* 0x0000000513137c24 */ /* 0x000fe4000f8e0214 */
[----:B------:R-:W-:-:S03]  /*91f0*/  IMAD.MOV.U32 R7, RZ, RZ, 0x1 ;  /* 0x00000001ff077424 */ /* 0x000fc600078e00ff */
[----:B------:R-:W-:Y:S02]  /*9200*/  SEL R6, R19, R18, !P3 ;  /* 0x0000001213067207 */ /* 0x000fe40005800000 */
[----:B------:R-:W-:-:S07]  /*9210*/  SEL R18, R18, R19, !P3 ;  /* 0x0000001312127207 */ /* 0x000fce0005800000 */
.L_x_183:
[----:B------:R-:W-:Y:S05]  /*9220*/  BSYNC B1 ;  /* 0x0000000000017941 */ /* 0x000fea0003800000 */
.L_x_182:
[----:B------:R-:W-:-:S13]  /*9230*/  LOP3.LUT P0, RZ, R7, 0xff, RZ, 0xc0, !PT ;  /* 0x000000ff07ff7812 */ /* 0x000fda000780c0ff */
[----:B------:R-:W-:Y:S05]  /*9240*/  @P0 BRA `(.L_x_186) ;  /* 0xfffffff400480947 */ /* 0x000fea000383ffff */
[----:B------:R-:W-:Y:S05]  /*9250*/  BSYNC B0 ;  /* 0x0000000000007941 */ /* 0x000fea0003800000 */
.L_x_175:
[----:B------:R-:W-:-:S03]  /*9260*/  UMOV UR5, 0xffffffff ;  /* 0xffffffff00057882 */ /* 0x000fc60000000000 */
[----:B------:R-:W-:Y:S05]  /*9270*/  BRA.DIV UR5, `(.L_x_187) ;  /* 0x0000000605407947 */ /* 0x000fea000b800000 */
[----:B------:R-:W-:-:S13]  /*9280*/  ELECT P0, URZ, PT ;  /* 0x00000000003f782f */ /* 0x000fda0003800000 */
.L_x_202:
[----:B------:R-:W-:Y:S04]  /*9290*/  BSSY B0, `(.L_x_188) ;  /* 0x0000034000007945 */ /* 0x000fe80003800000 */
[----:B------:R-:W-:Y:S05]  /*92a0*/  @!P0 BRA `(.L_x_189) ;  /* 0x0000000000c88947 */ /* 0x000fea0003800000 */
[----:B------:R-:W-:-:S04]  /*92b0*/  LOP3.LUT R4, R4, 0x2, RZ, 0xfc, !PT ;  /* 0x0000000204047812 */ /* 0x000fc800078efcff */
[----:B------:R-:W-:-:S13]  /*92c0*/  ISETP.NE.AND P0, PT, R4, 0x3, PT ;  /* 0x000000030400780c */ /* 0x000fda0003f05270 */
[----:B------:R-:W-:Y:S05]  /*92d0*/  @!P0 BRA `(.L_x_190) ;  /* 0x0000000000048947 */ /* 0x000fea0003800000 */
[----:B------:R-:W-:Y:S01]  /*92e0*/  BPT.TRAP 0x1 ;  /* 0x000000040000795c */ /* 0x000fe20000300000 */
.L_x_190:
[----:B------:R-:W0:Y:S01]  /*92f0*/  S2R R3, SR_CgaCtaId ;  /* 0x0000000000037919 */ /* 0x000e220000008800 */
[----:B------:R-:W-:-:S04]  /*9300*/  MOV R0, 0x400 ;  /* 0x0000040000007802 */ /* 0x000fc80000000f00 */
[----:B0-----:R-:W-:Y:S02]  /*9310*/  LEA R0, R3, R0, 0x18 ;  /* 0x0000000003007211 */ /* 0x001fe400078ec0ff */
[----:B------:R-:W-:-:S03]  /*9320*/  SHF.L.U32 R3, R5, 0x1f, RZ ;  /* 0x0000001f05037819 */ /* 0x000fc600000006ff */
[----:B------:R-:W-:-:S04]  /*9330*/  VIADD R0, R0, 0x28 ;  /* 0x0000002800007836 */ /* 0x000fc80000000000 */
[C---:B------:R-:W-:Y:S02]  /*9340*/  IMAD R6, R17.reuse, 0x8, R0 ;  /* 0x0000000811067824 */ /* 0x040fe400078e0200 */
[----:B------:R-:W-:Y:S02]  /*9350*/  VIADD R17, R17, 0x1 ;  /* 0x0000000111117836 */ /* 0x000fe40000000000 */
[----:B------:R-:W0:Y:S03]  /*9360*/  SYNCS.PHASECHK.TRANS64.TRYWAIT P0, [R6+URZ], R3 ;  /* 0x00000003060075a7 */ /* 0x000e26000800017f */
[----:B------:R-:W-:-:S04]  /*9370*/  ISETP.NE.AND P1, PT, R17, 0x5, PT ;  /* 0x000000051100780c */ /* 0x000fc80003f25270 */
[----:B------:R-:W-:Y:S02]  /*9380*/  SEL R2, RZ, 0x1, P1 ;  /* 0x00000001ff027807 */ /* 0x000fe40000800000 */
[----:B------:R-:W-:Y:S02]  /*9390*/  SEL R17, R17, RZ, P1 ;  /* 0x000000ff11117207 */ /* 0x000fe40000800000 */
[----:B------:R-:W-:-:S03]  /*93a0*/  LOP3.LUT R8, R5, R2, RZ, 0x3c, !PT ;  /* 0x0000000205087212 */ /* 0x000fc600078e3cff */
[----:B------:R-:W-:Y:S01]  /*93b0*/  IMAD R7, R17, 0x8, R0 ;  /* 0x0000000811077824 */ /* 0x000fe200078e0200 */
[----:B------:R-:W-:Y:S01]  /*93c0*/  SHF.L.U32 R4, R8, 0x1f, RZ ;  /* 0x0000001f08047819 */ /* 0x000fe200000006ff */
[----:B0-----:R-:W-:Y:S06]  /*93d0*/  @!P0 BRA `(.L_x_191) ;  /* 0x0000000400088947 */ /* 0x001fec0003800000 */
.L_x_203:
[----:B------:R-:W1:Y:S01]  /*93e0*/  SYNCS.PHASECHK.TRANS64.TRYWAIT P0, [R7+URZ], R4 ;  /* 0x00000004070075a7 */ /* 0x000e62000800017f */
[----:B------:R-:W-:-:S05]  /*93f0*/  VIADD R2, R17, 0x1 ;  /* 0x0000000111027836 */ /* 0x000fca0000000000 */
[----:B------:R-:W-:-:S04]  /*9400*/  ISETP.NE.AND P1, PT, R2, 0x5, PT ;  /* 0x000000050200780c */ /* 0x000fc80003f25270 */
[----:B0-----:R-:W-:Y:S02]  /*9410*/  SEL R3, RZ, 0x1, P1 ;  /* 0x00000001ff037807 */ /* 0x001fe40000800000 */
[----:B------:R-:W-:Y:S02]  /*9420*/  SEL R9, R2, RZ, P1 ;  /* 0x000000ff02097207 */ /* 0x000fe40000800000 */
[----:B------:R-:W-:-:S03]  /*9430*/  LOP3.LUT R8, R8, R3, RZ, 0x3c, !PT ;  /* 0x0000000308087212 */ /* 0x000fc600078e3cff */
[----:B------:R-:W-:Y:S01]  /*9440*/  IMAD R10, R9, 0x8, R0 ;  /* 0x00000008090a7824 */ /* 0x000fe200078e0200 */
[----:B------:R-:W-:Y:S01]  /*9450*/  SHF.L.U32 R5, R8, 0x1f, RZ ;  /* 0x0000001f08057819 */ /* 0x000fe200000006ff */
[----:B-1----:R-:W-:Y:S06]  /*9460*/  @!P0 BRA `(.L_x_192) ;  /* 0x0000000000f88947 */ /* 0x002fec0003800000 */
.L_x_204:
[----:B------:R-:W1:Y:S01]  /*9470*/  SYNCS.PHASECHK.TRANS64.TRYWAIT P0, [R10+URZ], R5 ;  /* 0x000000050a0075a7 */ /* 0x000e62000800017f */
[----:B------:R-:W-:-:S05]  /*9480*/  VIADD R2, R9, 0x1 ;  /* 0x0000000109027836 */ /* 0x000fca0000000000 */
[----:B------:R-:W-:-:S04]  /*9490*/  ISETP.NE.AND P1, PT, R2, 0x5, PT ;  /* 0x000000050200780c */ /* 0x000fc80003f25270 */
[----:B------:R-:W-:Y:S02]  /*94a0*/  SEL R3, RZ, 0x1, P1 ;  /* 0x00000001ff037807 */ /* 0x000fe40000800000 */
[----:B0-----:R-:W-:Y:S02]  /*94b0*/  SEL R7, R2, RZ, P1 ;  /* 0x000000ff02077207 */ /* 0x001fe40000800000 */
[----:B------:R-:W-:-:S03]  /*94c0*/  LOP3.LUT R9, R8, R3, RZ, 0x3c, !PT ;  /* 0x0000000308097212 */ /* 0x000fc600078e3cff */
[----:B------:R-:W-:Y:S01]  /*94d0*/  IMAD R11, R7, 0x8, R0 ;  /* 0x00000008070b7824 */ /* 0x000fe200078e0200 */
[----:B------:R-:W-:Y:S01]  /*94e0*/  SHF.L.U32 R6, R9, 0x1f, RZ ;  /* 0x0000001f09067819 */ /* 0x000fe200000006ff */
[----:B-1----:R-:W-:Y:S06]  /*94f0*/  @!P0 BRA `(.L_x_193) ;  /* 0x0000000000e88947 */ /* 0x002fec0003800000 */
.L_x_205:
[----:B------:R-:W1:Y:S01]  /*9500*/  SYNCS.PHASECHK.TRANS64.TRYWAIT P0, [R11+URZ], R6 ;  /* 0x000000060b0075a7 */ /* 0x000e62000800017f */
[----:B------:R-:W-:-:S05]  /*9510*/  VIADD R2, R7, 0x1 ;  /* 0x0000000107027836 */ /* 0x000fca0000000000 */
[----:B------:R-:W-:-:S04]  /*9520*/  ISETP.NE.AND P1, PT, R2, 0x5, PT ;  /* 0x000000050200780c */ /* 0x000fc80003f25270 */
[----:B------:R-:W-:Y:S02]  /*9530*/  SEL R4, RZ, 0x1, P1 ;  /* 0x00000001ff047807 */ /* 0x000fe40000800000 */
[----:B------:R-:W-:Y:S02]  /*9540*/  SEL R3, R2, RZ, P1 ;  /* 0x000000ff02037207 */ /* 0x000fe40000800000 */
[----:B------:R-:W-:Y:S01]  /*9550*/  LOP3.LUT R4, R9, R4, RZ, 0x3c, !PT ;  /* 0x0000000409047212 */ /* 0x000fe200078e3cff */
[----:B-1----:R-:W-:Y:S06]  /*9560*/  @!P0 BRA `(.L_x_194) ;  /* 0x0000000000e08947 */ /* 0x002fec0003800000 */
.L_x_206:
[----:B------:R-:W-:Y:S01]  /*9570*/  IMAD R3, R3, 0x8, R0 ;  /* 0x0000000803037824 */ /* 0x000fe200078e0200 */
[----:B------:R-:W-:-:S07]  /*9580*/  SHF.L.U32 R0, R4, 0x1f, RZ ;  /* 0x0000001f04007819 */ /* 0x000fce00000006ff */
.L_x_195:
[----:B--2---:R2:W3:Y:S02]  /*9590*/  SYNCS.PHASECHK.TRANS64.TRYWAIT P0, [R3+URZ], R0 ;  /* 0x00000000030075a7 */ /* 0x0044e4000800017f */
[----:B---3--:R-:W-:Y:S05]  /*95a0*/  @!P0 NANOSLEEP.SYNCS 0x989680 ;  /* 0x009896800000895d */ /* 0x008fea0003900000 */
[----:B------:R-:W3:Y:S02]  /*95b0*/  @!P0 SYNCS.PHASECHK.TRANS64 P0, [R3+URZ], R0 ;  /* 0x00000000030085a7 */ /* 0x000ee4000800007f */
[----:B---3--:R-:W-:Y:S05]  /*95c0*/  @!P0 BRA `(.L_x_195) ;  /* 0xfffffffc00f08947 */ /* 0x008fea000383ffff */
.L_x_189:
[----:B------:R-:W-:Y:S05]  /*95d0*/  BSYNC B0 ;  /* 0x0000000000007941 */ /* 0x000fea0003800000 */
.L_x_188:
[----:B------:R-:W-:Y:S05]  /*95e0*/  EXIT ;  /* 0x000000000000794d */ /* 0x000fea0003800000 */
.L_x_21:
[----:B-1----:R-:W-:-:S04]  /*95f0*/  IMAD.U32 R13, RZ, RZ, UR7 ;  /* 0x00000007ff0d7e24 */ /* 0x002fc8000f8e00ff */
[----:B------:R1:W4:Y:S03]  /*9600*/  SYNCS.PHASECHK.TRANS64.TRYWAIT P0, [R13+URZ], R12 ;  /* 0x0000000c0d0075a7 */ /* 0x000326000800017f */
[----:B----4-:R-:W-:Y:S05]  /*9610*/  @!P0 NANOSLEEP.SYNCS 0x989680 ;  /* 0x009896800000895d */ /* 0x010fea0003900000 */
[----:B------:R-:W4:Y:S02]  /*9620*/  @!P0 SYNCS.PHASECHK.TRANS64 P0, [R13+URZ], R12 ;  /* 0x0000000c0d0085a7 */ /* 0x000f24000800007f */
[----:B----4-:R-:W-:Y:S05]  /*9630*/  @!P0 BRA `(.L_x_21) ;  /* 0xfffffffc00ec8947 */ /* 0x010fea000383ffff */
[----:B------:R-:W-:Y:S05]  /*9640*/  BRA `(.L_x_20) ;  /* 0xffffff80007c7947 */ /* 0x000fea000383ffff */
.L_x_27:
[----:B-1----:R-:W-:-:S04]  /*9650*/  IMAD.U32 R15, RZ, RZ, UR12 ;  /* 0x0000000cff0f7e24 */ /* 0x002fc8000f8e00ff */
[----:B------:R1:W4:Y:S03]  /*9660*/  SYNCS.PHASECHK.TRANS64.TRYWAIT P0, [R15+URZ], R14 ;  /* 0x0000000e0f0075a7 */ /* 0x000326000800017f */
[----:B----4-:R-:W-:Y:S05]  /*9670*/  @!P0 NANOSLEEP.SYNCS 0x989680 ;  /* 0x009896800000895d */ /* 0x010fea0003900000 */
[----:B------:R-:W4:Y:S02]  /*9680*/  @!P0 SYNCS.PHASECHK.TRANS64 P0, [R15+URZ], R14 ;  /* 0x0000000e0f0085a7 */ /* 0x000f24000800007f */
[----:B----4-:R-:W-:Y:S05]  /*9690*/  @!P0 BRA `(.L_x_27) ;  /* 0xfffffffc00ec8947 */ /* 0x010fea000383ffff */
[----:B------:R-:W-:Y:S05]  /*96a0*/  BRA `(.L_x_26) ;  /* 0xffffff8800b87947 */ /* 0x000fea000383ffff */
.L_x_176:
[----:B------:R-:W-:Y:S01]  /*96b0*/  BSSY B1, `(.L_x_196) ;  /* 0x0000006000017945 */ /* 0x000fe20003800000 */
[----:B------:R-:W-:-:S07]  /*96c0*/  IMAD.MOV.U32 R7, RZ, RZ, -0x1 ;  /* 0xffffffffff077424 */ /* 0x000fce00078e00ff */
[----:B------:R-:W-:Y:S05]  /*96d0*/  WARPSYNC.COLLECTIVE R7, `(.L_x_197) ;  /* 0x00000000070c7348 */ /* 0x000fea0003c00000 */
[----:B------:R-:W-:Y:S02]  /*96e0*/  ELECT P0, UR62, PT ;  /* 0x00000000003e782f */ /* 0x000fe40003800000 */
[----:B------:R-:W-:Y:S01]  /*96f0*/  MOV R7, UR62 ;  /* 0x0000003e00077c02 */ /* 0x000fe20008000f00 */
[----:B------:R-:W-:Y:S10]  /*9700*/  ENDCOLLECTIVE ;  /* 0x000000000000791b */ /* 0x000ff40003800000 */
.L_x_197:
[----:B------:R-:W-:Y:S05]  /*9710*/  BSYNC B1 ;  /* 0x0000000000017941 */ /* 0x000fea0003800000 */
.L_x_196:
[----:B------:R-:W-:Y:S05]  /*9720*/  BRA `(.L_x_198) ;  /* 0xfffffff0001c7947 */ /* 0x000fea000383ffff */
.L_x_179:
[----:B0-----:R0:W1:Y:S02]  /*9730*/  SYNCS.PHASECHK.TRANS64.TRYWAIT P0, [R21+URZ+0x28], R8 ;  /* 0x00002808150075a7 */ /* 0x001064000800017f */
[----:B-1----:R-:W-:Y:S05]  /*9740*/  @!P0 NANOSLEEP.SYNCS 0x989680 ;  /* 0x009896800000895d */ /* 0x002fea0003900000 */
[----:B------:R-:W1:Y:S02]  /*9750*/  @!P0 SYNCS.PHASECHK.TRANS64 P0, [R21+URZ+0x28], R8 ;  /* 0x00002808150085a7 */ /* 0x000e64000800007f */
[----:B-1----:R-:W-:Y:S05]  /*9760*/  @!P0 BRA `(.L_x_179) ;  /* 0xfffffffc00f08947 */ /* 0x002fea000383ffff */
[----:B------:R-:W-:Y:S05]  /*9770*/  BRA `(.L_x_199) ;  /* 0xfffffff000547947 */ /* 0x000fea000383ffff */
.L_x_187:
[----:B------:R-:W-:Y:S01]  /*9780*/  BSSY B0, `(.L_x_200) ;  /* 0x0000006000007945 */ /* 0x000fe20003800000 */
[----:B------:R-:W-:-:S07]  /*9790*/  IMAD.MOV.U32 R7, RZ, RZ, -0x1 ;  /* 0xffffffffff077424 */ /* 0x000fce00078e00ff */
[----:B------:R-:W-:Y:S05]  /*97a0*/  WARPSYNC.COLLECTIVE R7, `(.L_x_201) ;  /* 0x00000000070c7348 */ /* 0x000fea0003c00000 */
[----:B------:R-:W-:Y:S02]  /*97b0*/  ELECT P0, UR62, PT ;  /* 0x00000000003e782f */ /* 0x000fe40003800000 */
[----:B------:R-:W-:Y:S01]  /*97c0*/  MOV R7, UR62 ;  /* 0x0000003e00077c02 */ /* 0x000fe20008000f00 */
[----:B------:R-:W-:Y:S10]  /*97d0*/  ENDCOLLECTIVE ;  /* 0x000000000000791b */ /* 0x000ff40003800000 */
.L_x_201:
[----:B------:R-:W-:Y:S05]  /*97e0*/  BSYNC B0 ;  /* 0x0000000000007941 */ /* 0x000fea0003800000 */
.L_x_200:
[----:B------:R-:W-:Y:S05]  /*97f0*/  BRA `(.L_x_202) ;  /* 0xfffffff800a47947 */ /* 0x000fea000383ffff */
.L_x_191:
[----:B0-----:R0:W1:Y:S02]  /*9800*/  SYNCS.PHASECHK.TRANS64.TRYWAIT P0, [R6+URZ], R3 ;  /* 0x00000003060075a7 */ /* 0x001064000800017f */
[----:B-1----:R-:W-:Y:S05]  /*9810*/  @!P0 NANOSLEEP.SYNCS 0x989680 ;  /* 0x009896800000895d */ /* 0x002fea0003900000 */
[----:B------:R-:W1:Y:S02]  /*9820*/  @!P0 SYNCS.PHASECHK.TRANS64 P0, [R6+URZ], R3 ;  /* 0x00000003060085a7 */ /* 0x000e64000800007f */
[----:B-1----:R-:W-:Y:S05]  /*9830*/  @!P0 BRA `(.L_x_191) ;  /* 0xfffffffc00f08947 */ /* 0x002fea000383ffff */
[----:B------:R-:W-:Y:S05]  /*9840*/  BRA `(.L_x_203) ;  /* 0xfffffff800e47947 */ /* 0x000fea000383ffff */
.L_x_192:
[----:B0-----:R0:W1:Y:S02]  /*9850*/  SYNCS.PHASECHK.TRANS64.TRYWAIT P0, [R7+URZ], R4 ;  /* 0x00000004070075a7 */ /* 0x001064000800017f */
[----:B-1----:R-:W-:Y:S05]  /*9860*/  @!P0 NANOSLEEP.SYNCS 0x989680 ;  /* 0x009896800000895d */ /* 0x002fea0003900000 */
[----:B------:R-:W1:Y:S02]  /*9870*/  @!P0 SYNCS.PHASECHK.TRANS64 P0, [R7+URZ], R4 ;  /* 0x00000004070085a7 */ /* 0x000e64000800007f */
[----:B-1----:R-:W-:Y:S05]  /*9880*/  @!P0 BRA `(.L_x_192) ;  /* 0xfffffffc00f08947 */ /* 0x002fea000383ffff */
[----:B------:R-:W-:Y:S05]  /*9890*/  BRA `(.L_x_204) ;  /* 0xfffffff800f47947 */ /* 0x000fea000383ffff */
.L_x_193:
[----:B0-----:R0:W1:Y:S02]  /*98a0*/  SYNCS.PHASECHK.TRANS64.TRYWAIT P0, [R10+URZ], R5 ;  /* 0x000000050a0075a7 */ /* 0x001064000800017f */
[----:B-1----:R-:W-:Y:S05]  /*98b0*/  @!P0 NANOSLEEP.SYNCS 0x989680 ;  /* 0x009896800000895d */ /* 0x002fea0003900000 */
[----:B------:R-:W1:Y:S02]  /*98c0*/  @!P0 SYNCS.PHASECHK.TRANS64 P0, [R10+URZ], R5 ;  /* 0x000000050a0085a7 */ /* 0x000e64000800007f */
[----:B-1----:R-:W-:Y:S05]  /*98d0*/  @!P0 BRA `(.L_x_193) ;  /* 0xfffffffc00f08947 */ /* 0x002fea000383ffff */
[----:B------:R-:W-:Y:S05]  /*98e0*/  BRA `(.L_x_205) ;  /* 0xfffffffc00047947 */ /* 0x000fea000383ffff */
.L_x_194:
[----:B-1----:R1:W2:Y:S02]  /*98f0*/  SYNCS.PHASECHK.TRANS64.TRYWAIT P0, [R11+URZ], R6 ;  /* 0x000000060b0075a7 */ /* 0x0022a4000800017f */
[----:B--2---:R-:W-:Y:S05]  /*9900*/  @!P0 NANOSLEEP.SYNCS 0x989680 ;  /* 0x009896800000895d */ /* 0x004fea0003900000 */
[----:B------:R-:W2:Y:S02]  /*9910*/  @!P0 SYNCS.PHASECHK.TRANS64 P0, [R11+URZ], R6 ;  /* 0x000000060b0085a7 */ /* 0x000ea4000800007f */
[----:B--2---:R-:W-:Y:S05]  /*9920*/  @!P0 BRA `(.L_x_194) ;  /* 0xfffffffc00f08947 */ /* 0x004fea000383ffff */
[----:B------:R-:W-:Y:S05]  /*9930*/  BRA `(.L_x_206) ;  /* 0xfffffffc000c7947 */ /* 0x000fea000383ffff */
.L_x_207:
[----:B------:R-:W-:-:S00]  /*9940*/  BRA `(.L_x_207) ;  /* 0xfffffffc00fc7947 */ /* 0x000fc0000383ffff */
[----:B------:R-:W-:-:S00]  /*9950*/  NOP ;  /* 0x0000000000007918 */ /* 0x000fc00000000000 */
        /* <DEDUP_REMOVED lines=10> */
.L_x_208:


//--------------------- .nv.shared._ZN7cutlass13device_kernelINS_4gemm6kernel13GemmUniversalIN4cute5tupleIJiiiiEEENS1_10collective13CollectiveMmaINS1_37MainloopSm90TmaGmmaWarpSpecializedFP8ILi5ENS5_IJNS4_1CILi2EEENSA_ILi1EEESC_EEENS1_35KernelTmaWarpSpecializedCooperativeEEENS5_IJNSA_ILi256EEENSA_ILi64EEENSA_ILi32EEEEEENS_12float_e5m2_tENS5_IJlSC_lEEESK_SL_NS4_8TiledMMAINS4_8MMA_AtomIJNS4_4SM904GMMA30MMA_64x64x32_F32E5M2E5M2_SS_TNILNSP_7ScaleInE1ELSR_1EEEEEENS4_6LayoutISD_NS5_IJSC_NSA_ILi0EEESV_EEEEENS5_IJNS4_10UnderscoreESY_SY_EEEEENS4_13SM90_TMA_LOADENS4_14ComposedLayoutINS4_7SwizzleILi1ELi4ELi3EEENS4_18smem_ptr_flag_bitsILi8EEENSU_INS5_IJNSA_ILi8EEESI_EEENS5_IJSI_SC_EEEEEEEvNS4_8identityENS4_23SM90_TMA_LOAD_MULTICASTES1B_vS1C_EENS_8epilogue10collective6detail29Sm90TmaWarpSpecializedAdapterINS1G_15DefaultEpilogueISK_SL_SL_NS1F_6thread17LinearCombinationISK_Li1EffLNS1K_9ScaleType4KindE0ELNS_15FloatRoundStyleE2ESK_EENS1_15EpilogueDefaultEEEEEvvEEEEvNT_6ParamsE --------------------------
	.section	.nv.shared._ZN7cutlass13device_kernelINS_4gemm6kernel13GemmUniversalIN4cute5tupleIJiiiiEEENS1_10collective13CollectiveMmaINS1_37MainloopSm90TmaGmmaWarpSpecializedFP8ILi5ENS5_IJNS4_1CILi2EEENSA_ILi1EEESC_EEENS1_35KernelTmaWarpSpecializedCooperativeEEENS5_IJNSA_ILi256EEENSA_ILi64EEENSA_ILi32EEEEEENS_12float_e5m2_tENS5_IJlSC_lEEESK_SL_NS4_8TiledMMAINS4_8MMA_AtomIJNS4_4SM904GMMA30MMA_64x64x32_F32E5M2E5M2_SS_TNILNSP_7ScaleInE1ELSR_1EEEEEENS4_6LayoutISD_NS5_IJSC_NSA_ILi0EEESV_EEEEENS5_IJNS4_10UnderscoreESY_SY_EEEEENS4_13SM90_TMA_LOADENS4_14ComposedLayoutINS4_7SwizzleILi1ELi4ELi3EEENS4_18smem_ptr_flag_bitsILi8EEENSU_INS5_IJNSA_ILi8EEESI_EEENS5_IJSI_SC_EEEEEEEvNS4_8identityENS4_23SM90_TMA_LOAD_MULTICASTES1B_vS1C_EENS_8epilogue10collective6detail29Sm90TmaWarpSpecializedAdapterINS1G_15DefaultEpilogueISK_SL_SL_NS1F_6thread17LinearCombinationISK_Li1EffLNS1K_9ScaleType4KindE0ELNS_15FloatRoundStyleE2ESK_EENS1_15EpilogueDefaultEEEEEvvEEEEvNT_6ParamsE,"aw",@nobits
	.sectionflags	@""
	.align	16
	.zero		1024


//--------------------- .nv.shared.reserved.0     --------------------------
	.section	.nv.shared.reserved.0,"aw",@nobits
	.weak		__nv_reservedSMEM_offset_0_alias
	.size		__nv_reservedSMEM_offset_0_alias, 0, 0
	.other		__nv_reservedSMEM_offset_0_alias,@"STO_CUDA_RESERVED_SHARED STV_DEFAULT"
__nv_reservedSMEM_offset_0_alias:
	.zero		0


//--------------------- .nv.global                --------------------------
	.section	.nv.global,"aw",@nobits
.nv.global:
	.type		_ZN39_INTERNAL_0bfbef19_4_k_cu_aa720eb0_58104cute1_E,@object
	.size		_ZN39_INTERNAL_0bfbef19_4_k_cu_aa720eb0_58104cute1_E,(_ZN39_INTERNAL_0bfbef19_4_k_cu_aa720eb0_58104cuda3std3__45__cpo6cbeginE - _ZN39_INTERNAL_0bfbef19_4_k_cu_aa720eb0_58104cute1_E)
_ZN39_INTERNAL_0bfbef19_4_k_cu_aa720eb0_58104cute1_E:
	.zero		1
	.type		_ZN39_INTERNAL_0bfbef19_4_k_cu_aa720eb0_58104cuda3std3__45__cpo6cbeginE,@object
	.size		_ZN39_INTERNAL_0bfbef19_4_k_cu_aa720eb0_58104cuda3std3__45__cpo6cbeginE,(_ZN39_INTERNAL_0bfbef19_4_k_cu_aa720eb0_58104cuda3std3__48in_placeE - _ZN39_INTERNAL_0bfbef19_4_k_cu_aa720eb0_58104cuda3std3__45__cpo6cbeginE)
_ZN39_INTERNAL_0bfbef19_4_k_cu_aa720eb0_58104cuda3std3__45__cpo6cbeginE:
	.zero		1
	.type		_ZN39_INTERNAL_0bfbef19_4_k_cu_aa720eb0_58104cuda3std3__48in_placeE,@object
	.size		_ZN39_INTERNAL_0bfbef19_4_k_cu_aa720eb0_58104cuda3std3__48in_placeE,(_ZN39_INTERNAL_0bfbef19_4_k_cu_aa720eb0_58104cuda3std6ranges3__45__cpo9iter_moveE - _ZN39_INTERNAL_0bfbef19_4_k_cu_aa720eb0_58104cuda3std3__48in_placeE)
_ZN39_INTERNAL_0bfbef19_4_k_cu_aa720eb0_58104cuda3std3__48in_placeE:
	.zero		1
	.type		_ZN39_INTERNAL_0bfbef19_4_k_cu_aa720eb0_58104cuda3std6ranges3__45__cpo9iter_moveE,@object
	.size		_ZN39_INTERNAL_0bfbef19_4_k_cu_aa720eb0_58104cuda3std6ranges3__45__cpo9iter_moveE,(_ZN39_INTERNAL_0bfbef19_4_k_cu_aa720eb0_58104cuda3std3__45__cpo5beginE - _ZN39_INTERNAL_0bfbef19_4_k_cu_aa720eb0_58104cuda3std6ranges3__45__cpo9iter_moveE)
_ZN39_INTERNAL_0bfbef19_4_k_cu_aa720eb0_58104cuda3std6ranges3__45__cpo9iter_moveE:
	.zero		1
	.type		_ZN39_INTERNAL_0bfbef19_4_k_cu_aa720eb0_58104cuda3std3__45__cpo5beginE,@object
	.size		_ZN39_INTERNAL_0bfbef19_4_k_cu_aa720eb0_58104cuda3std3__45__cpo5beginE,(_ZN39_INTERNAL_0bfbef19_4_k_cu_aa720eb0_58104cuda3std3__441_GLOBAL__N__0bfbef19_4_k_cu_aa720eb0_58106ignoreE - _ZN39_INTERNAL_0bfbef19_4_k_cu_aa720eb0_58104cuda3std3__45__cpo5beginE)
_ZN39_INTERNAL_0bfbef19_4_k_cu_aa720eb0_58104cuda3std3__45__cpo5beginE:
	.zero		1
	.type		_ZN39_INTERNAL_0bfbef19_4_k_cu_aa720eb0_58104cuda3std3__441_GLOBAL__N__0bfbef19_4_k_cu_aa720eb0_58106ignoreE,@object
	.size		_ZN39_INTERNAL_0bfbef19_4_k_cu_aa720eb0_58104cuda3std3__441_GLOBAL__N__0bfbef19_4_k_cu_aa720eb0_58106ignoreE,(_ZN39_INTERNAL_0bfbef19_4_k_cu_aa720eb0_58104cute7productE - _ZN39_INTERNAL_0bfbef19_4_k_cu_aa720eb0_58104cuda3std3__441_GLOBAL__N__0bfbef19_4_k_cu_aa720eb0_58106ignoreE)
_ZN39_INTERNAL_0bfbef19_4_k_cu_aa720eb0_58104cuda3std3__441_GLOBAL__N__0bfbef19_4_k_cu_aa720eb0_58106ignoreE:
	.zero		1
	.type		_ZN39_INTERNAL_0bfbef19_4_k_cu_aa720eb0_58104cute7productE,@object
	.size		_ZN39_INTERNAL_0bfbef19_4_k_cu_aa720eb0_58104cute7productE,(_ZN39_INTERNAL_0bfbef19_4_k_cu_aa720eb0_58104cuda3std3__45__cpo3endE - _ZN39_INTERNAL_0bfbef19_4_k_cu_aa720eb0_58104cute7productE)
_ZN39_INTERNAL_0bfbef19_4_k_cu_aa720eb0_58104cute7productE:
	.zero		1
	.type		_ZN39_INTERNAL_0bfbef19_4_k_cu_aa720eb0_58104cuda3std3__45__cpo3endE,@object
	.size		_ZN39_INTERNAL_0bfbef19_4_k_cu_aa720eb0_58104cuda3std3__45__cpo3endE,(_ZN39_INTERNAL_0bfbef19_4_k_cu_aa720eb0_58104cuda3std3__419piecewise_constructE - _ZN39_INTERNAL_0bfbef19_4_k_cu_aa720eb0_58104cuda3std3__45__cpo3endE)
_ZN39_INTERNAL_0bfbef19_4_k_cu_aa720eb0_58104cuda3std3__45__cpo3endE:
	.zero		1
	.type		_ZN39_INTERNAL_0bfbef19_4_k_cu_aa720eb0_58104cuda3std3__419piecewise_constructE,@object
	.size		_ZN39_INTERNAL_0bfbef19_4_k_cu_aa720eb0_58104cuda3std3__419piecewise_constructE,(_ZN39_INTERNAL_0bfbef19_4_k_cu_aa720eb0_58104cuda3std3__45__cpo4cendE - _ZN39_INTERNAL_0bfbef19_4_k_cu_aa720eb0_58104cuda3std3__419piecewise_constructE)
_ZN39_INTERNAL_0bfbef19_4_k_cu_aa720eb0_58104cuda3std3__419piecewise_constructE:
	.zero		1
	.type		_ZN39_INTERNAL_0bfbef19_4_k_cu_aa720eb0_58104cuda3std3__45__cpo4cendE,@object
	.size		_ZN39_INTERNAL_0bfbef19_4_k_cu_aa720eb0_58104cuda3std3__45__cpo4cendE,(_ZN39_INTERNAL_0bfbef19_4_k_cu_aa720eb0_58104cuda3std6ranges3__45__cpo4swapE - _ZN39_INTERNAL_0bfbef19_4_k_cu_aa720eb0_58104cuda3std3__45__cpo4cendE)
_ZN39_INTERNAL_0bfbef19_4_k_cu_aa720eb0_58104cuda3std3__45__cpo4cendE:
	.zero		1
	.type		_ZN39_INTERNAL_0bfbef19_4_k_cu_aa720eb0_58104cuda3std6ranges3__45__cpo4swapE,@object
	.size		_ZN39_INTERNAL_0bfbef19_4_k_cu_aa720eb0_58104cuda3std6ranges3__45__cpo4swapE,(.L_7 - _ZN39_INTERNAL_0bfbef19_4_k_cu_aa720eb0_58104cuda3std6ranges3__45__cpo4swapE)
_ZN39_INTERNAL_0bfbef19_4_k_cu_aa720eb0_58104cuda3std6ranges3__45__cpo4swapE:
	.zero		1
.L_7:


//--------------------- .nv.constant0._ZN7cutlass13device_kernelINS_4gemm6kernel13GemmUniversalIN4cute5tupleIJiiiiEEENS1_10collective13CollectiveMmaINS1_37MainloopSm90TmaGmmaWarpSpecializedFP8ILi5ENS5_IJNS4_1CILi2EEENSA_ILi1EEESC_EEENS1_35KernelTmaWarpSpecializedCooperativeEEENS5_IJNSA_ILi256EEENSA_ILi64EEENSA_ILi32EEEEEENS_12float_e5m2_tENS5_IJlSC_lEEESK_SL_NS4_8TiledMMAINS4_8MMA_AtomIJNS4_4SM904GMMA30MMA_64x64x32_F32E5M2E5M2_SS_TNILNSP_7ScaleInE1ELSR_1EEEEEENS4_6LayoutISD_NS5_IJSC_NSA_ILi0EEESV_EEEEENS5_IJNS4_10UnderscoreESY_SY_EEEEENS4_13SM90_TMA_LOADENS4_14ComposedLayoutINS4_7SwizzleILi1ELi4ELi3EEENS4_18smem_ptr_flag_bitsILi8EEENSU_INS5_IJNSA_ILi8EEESI_EEENS5_IJSI_SC_EEEEEEEvNS4_8identityENS4_23SM90_TMA_LOAD_MULTICASTES1B_vS1C_EENS_8epilogue10collective6detail29Sm90TmaWarpSpecializedAdapterINS1G_15DefaultEpilogueISK_SL_SL_NS1F_6thread17LinearCombinationISK_Li1EffLNS1K_9ScaleType4KindE0ELNS_15FloatRoundStyleE2ESK_EENS1_15EpilogueDefaultEEEEEvvEEEEvNT_6ParamsE --------------------------
	.section	.nv.constant0._ZN7cutlass13device_kernelINS_4gemm6kernel13GemmUniversalIN4cute5tupleIJiiiiEEENS1_10collective13CollectiveMmaINS1_37MainloopSm90TmaGmmaWarpSpecializedFP8ILi5ENS5_IJNS4_1CILi2EEENSA_ILi1EEESC_EEENS1_35KernelTmaWarpSpecializedCooperativeEEENS5_IJNSA_ILi256EEENSA_ILi64EEENSA_ILi32EEEEEENS_12float_e5m2_tENS5_IJlSC_lEEESK_SL_NS4_8TiledMMAINS4_8MMA_AtomIJNS4_4SM904GMMA30MMA_64x64x32_F32E5M2E5M2_SS_TNILNSP_7ScaleInE1ELSR_1EEEEEENS4_6LayoutISD_NS5_IJSC_NSA_ILi0EEESV_EEEEENS5_IJNS4_10UnderscoreESY_SY_EEEEENS4_13SM90_TMA_LOADENS4_14ComposedLayoutINS4_7SwizzleILi1ELi4ELi3EEENS4_18smem_ptr_flag_bitsILi8EEENSU_INS5_IJNSA_ILi8EEESI_EEENS5_IJSI_SC_EEEEEEEvNS4_8identityENS4_23SM90_TMA_LOAD_MULTICASTES1B_vS1C_EENS_8epilogue10collective6detail29Sm90TmaWarpSpecializedAdapterINS1G_15DefaultEpilogueISK_SL_SL_NS1F_6thread17LinearCombinationISK_Li1EffLNS1K_9ScaleType4KindE0ELNS_15FloatRoundStyleE2ESK_EENS1_15EpilogueDefaultEEEEEvvEEEEvNT_6ParamsE,"a",@progbits
	.sectionflags	@""
	.align	4
.nv.constant0._ZN7cutlass13device_kernelINS_4gemm6kernel13GemmUniversalIN4cute5tupleIJiiiiEEENS1_10collective13CollectiveMmaINS1_37MainloopSm90TmaGmmaWarpSpecializedFP8ILi5ENS5_IJNS4_1CILi2EEENSA_ILi1EEESC_EEENS1_35KernelTmaWarpSpecializedCooperativeEEENS5_IJNSA_ILi256EEENSA_ILi64EEENSA_ILi32EEEEEENS_12float_e5m2_tENS5_IJlSC_lEEESK_SL_NS4_8TiledMMAINS4_8MMA_AtomIJNS4_4SM904GMMA30MMA_64x64x32_F32E5M2E5M2_SS_TNILNSP_7ScaleInE1ELSR_1EEEEEENS4_6LayoutISD_NS5_IJSC_NSA_ILi0EEESV_EEEEENS5_IJNS4_10UnderscoreESY_SY_EEEEENS4_13SM90_TMA_LOADENS4_14ComposedLayoutINS4_7SwizzleILi1ELi4ELi3EEENS4_18smem_ptr_flag_bitsILi8EEENSU_INS5_IJNSA_ILi8EEESI_EEENS5_IJSI_SC_EEEEEEEvNS4_8identityENS4_23SM90_TMA_LOAD_MULTICASTES1B_vS1C_EENS_8epilogue10collective6detail29Sm90TmaWarpSpecializedAdapterINS1G_15DefaultEpilogueISK_SL_SL_NS1F_6thread17LinearCombinationISK_Li1EffLNS1K_9ScaleType4KindE0ELNS_15FloatRoundStyleE2ESK_EENS1_15EpilogueDefaultEEEEEvvEEEEvNT_6ParamsE:
	.zero		1664


//--------------------- SYMBOLS --------------------------

	.type		.nv.reservedSmem.offset0,@object
	.size		.nv.reservedSmem.offset0,0x4
